//
// Generated by NVIDIA NVVM Compiler
//
// Compiler Build ID: CL-36424714
// Cuda compilation tools, release 13.0, V13.0.88
// Based on NVVM 20.0.0
//

.version 9.0
.target sm_100
.address_size 64

	// .globl	my_kernel_kernel0
// _ZZ17my_kernel_kernel0E18PaddedInput_shared has been demoted
// _ZZ17my_kernel_kernel0E18placeholder_shared has been demoted

.visible .entry my_kernel_kernel0(
	.param .u64 .ptr .align 1 my_kernel_kernel0_param_0,
	.param .u64 .ptr .align 1 my_kernel_kernel0_param_1,
	.param .u64 .ptr .align 1 my_kernel_kernel0_param_2,
	.param .u64 .ptr .align 1 my_kernel_kernel0_param_3
)
{
	.reg .pred 	%p<3>;
	.reg .b16 	%rs<125>;
	.reg .b32 	%r<222>;
	.reg .b32 	%f<328>;
	.reg .b64 	%rd<87>;
	// demoted variable
	.shared .align 4 .b8 _ZZ17my_kernel_kernel0E18PaddedInput_shared[560];
	// demoted variable
	.shared .align 4 .b8 _ZZ17my_kernel_kernel0E18placeholder_shared[2560];
	ld.param.u64 	%rd7, [my_kernel_kernel0_param_0];
	ld.param.u64 	%rd10, [my_kernel_kernel0_param_1];
	cvta.to.global.u64 	%rd11, %rd10;
	cvta.to.global.u64 	%rd12, %rd7;
	mov.u32 	%r84, %tid.x;
	mov.u32 	%r85, %ctaid.x;
	shr.u32 	%r86, %r85, 1;
	mul.lo.s32 	%r87, %r86, 6720;
	mul.lo.s32 	%r88, %r84, 28;
	cvt.u16.u32 	%rs1, %r88;
	and.b16  	%rs2, %rs1, 252;
	mul.lo.s16 	%rs3, %rs2, 205;
	shr.u16 	%rs4, %rs3, 11;
	mul.wide.u16 	%r89, %rs4, 480;
	mul.lo.s16 	%rs5, %rs4, 10;
	sub.s16 	%rs6, %rs1, %rs5;
	cvt.u32.u16 	%r90, %rs6;
	and.b32  	%r91, %r90, 254;
	or.b32  	%r92, %r87, %r91;
	add.s32 	%r220, %r92, %r89;
	or.b16  	%rs7, %rs1, 1;
	and.b16  	%rs8, %rs7, 253;
	mul.lo.s16 	%rs9, %rs8, 205;
	shr.u16 	%rs10, %rs9, 11;
	mul.wide.u16 	%r93, %rs10, 480;
	or.b16  	%rs11, %rs1, 2;
	and.b16  	%rs12, %rs11, 254;
	mul.lo.s16 	%rs13, %rs12, 205;
	shr.u16 	%rs14, %rs13, 11;
	mul.wide.u16 	%r94, %rs14, 480;
	mul.lo.s16 	%rs15, %rs14, 10;
	sub.s16 	%rs16, %rs11, %rs15;
	cvt.u32.u16 	%r95, %rs16;
	and.b32  	%r96, %r95, 254;
	or.b32  	%r97, %r87, %r96;
	add.s32 	%r218, %r97, %r94;
	or.b16  	%rs17, %rs1, 3;
	and.b16  	%rs18, %rs17, 255;
	mul.lo.s16 	%rs19, %rs18, 205;
	shr.u16 	%rs20, %rs19, 11;
	mul.wide.u16 	%r98, %rs20, 480;
	add.s16 	%rs21, %rs1, 4;
	and.b16  	%rs22, %rs21, 252;
	mul.lo.s16 	%rs23, %rs22, 205;
	shr.u16 	%rs24, %rs23, 11;
	mul.wide.u16 	%r99, %rs24, 480;
	mul.lo.s16 	%rs25, %rs24, 10;
	sub.s16 	%rs26, %rs21, %rs25;
	cvt.u32.u16 	%r100, %rs26;
	and.b32  	%r101, %r100, 254;
	or.b32  	%r102, %r87, %r101;
	add.s32 	%r216, %r102, %r99;
	add.s16 	%rs27, %rs1, 5;
	and.b16  	%rs28, %rs27, 253;
	mul.lo.s16 	%rs29, %rs28, 205;
	shr.u16 	%rs30, %rs29, 11;
	mul.wide.u16 	%r103, %rs30, 480;
	add.s16 	%rs31, %rs1, 6;
	and.b16  	%rs32, %rs31, 254;
	mul.lo.s16 	%rs33, %rs32, 205;
	shr.u16 	%rs34, %rs33, 11;
	mul.wide.u16 	%r104, %rs34, 480;
	mul.lo.s16 	%rs35, %rs34, 10;
	sub.s16 	%rs36, %rs31, %rs35;
	cvt.u32.u16 	%r105, %rs36;
	and.b32  	%r106, %r105, 254;
	or.b32  	%r107, %r87, %r106;
	add.s32 	%r214, %r107, %r104;
	add.s16 	%rs37, %rs1, 7;
	and.b16  	%rs38, %rs37, 255;
	mul.lo.s16 	%rs39, %rs38, 205;
	shr.u16 	%rs40, %rs39, 11;
	mul.wide.u16 	%r108, %rs40, 480;
	add.s16 	%rs41, %rs1, 8;
	and.b16  	%rs42, %rs41, 252;
	mul.lo.s16 	%rs43, %rs42, 205;
	shr.u16 	%rs44, %rs43, 11;
	mul.wide.u16 	%r109, %rs44, 480;
	mul.lo.s16 	%rs45, %rs44, 10;
	sub.s16 	%rs46, %rs41, %rs45;
	cvt.u32.u16 	%r110, %rs46;
	and.b32  	%r111, %r110, 254;
	or.b32  	%r112, %r87, %r111;
	add.s32 	%r212, %r112, %r109;
	add.s16 	%rs47, %rs1, 9;
	and.b16  	%rs48, %rs47, 253;
	mul.lo.s16 	%rs49, %rs48, 205;
	shr.u16 	%rs50, %rs49, 11;
	mul.wide.u16 	%r113, %rs50, 480;
	add.s16 	%rs51, %rs1, 11;
	and.b16  	%rs52, %rs51, 255;
	mul.lo.s16 	%rs53, %rs52, 205;
	shr.u16 	%rs54, %rs53, 11;
	mul.wide.u16 	%r114, %rs54, 480;
	add.s16 	%rs55, %rs1, 12;
	and.b16  	%rs56, %rs55, 252;
	mul.lo.s16 	%rs57, %rs56, 205;
	shr.u16 	%rs58, %rs57, 11;
	mul.wide.u16 	%r115, %rs58, 480;
	add.s16 	%rs59, %rs1, 13;
	and.b16  	%rs60, %rs59, 253;
	mul.lo.s16 	%rs61, %rs60, 205;
	shr.u16 	%rs62, %rs61, 11;
	mul.wide.u16 	%r116, %rs62, 480;
	add.s16 	%rs63, %rs1, 14;
	and.b16  	%rs64, %rs63, 254;
	mul.lo.s16 	%rs65, %rs64, 205;
	shr.u16 	%rs66, %rs65, 11;
	mul.wide.u16 	%r117, %rs66, 480;
	add.s16 	%rs67, %rs1, 15;
	and.b16  	%rs68, %rs67, 255;
	mul.lo.s16 	%rs69, %rs68, 205;
	shr.u16 	%rs70, %rs69, 11;
	mul.wide.u16 	%r118, %rs70, 480;
	add.s16 	%rs71, %rs1, 16;
	and.b16  	%rs72, %rs71, 252;
	mul.lo.s16 	%rs73, %rs72, 205;
	shr.u16 	%rs74, %rs73, 11;
	mul.wide.u16 	%r119, %rs74, 480;
	add.s16 	%rs75, %rs1, 17;
	and.b16  	%rs76, %rs75, 253;
	mul.lo.s16 	%rs77, %rs76, 205;
	shr.u16 	%rs78, %rs77, 11;
	mul.wide.u16 	%r120, %rs78, 480;
	add.s16 	%rs79, %rs1, 18;
	and.b16  	%rs80, %rs79, 254;
	mul.lo.s16 	%rs81, %rs80, 205;
	shr.u16 	%rs82, %rs81, 11;
	mul.wide.u16 	%r121, %rs82, 480;
	add.s16 	%rs83, %rs1, 19;
	and.b16  	%rs84, %rs83, 255;
	mul.lo.s16 	%rs85, %rs84, 205;
	shr.u16 	%rs86, %rs85, 11;
	mul.wide.u16 	%r122, %rs86, 480;
	add.s16 	%rs87, %rs1, 21;
	and.b16  	%rs88, %rs87, 253;
	mul.lo.s16 	%rs89, %rs88, 205;
	shr.u16 	%rs90, %rs89, 11;
	mul.wide.u16 	%r123, %rs90, 480;
	add.s16 	%rs91, %rs1, 22;
	and.b16  	%rs92, %rs91, 254;
	mul.lo.s16 	%rs93, %rs92, 205;
	shr.u16 	%rs94, %rs93, 11;
	mul.wide.u16 	%r124, %rs94, 480;
	add.s16 	%rs95, %rs1, 23;
	and.b16  	%rs96, %rs95, 255;
	mul.lo.s16 	%rs97, %rs96, 205;
	shr.u16 	%rs98, %rs97, 11;
	mul.wide.u16 	%r125, %rs98, 480;
	add.s16 	%rs99, %rs1, 24;
	and.b16  	%rs100, %rs99, 252;
	mul.lo.s16 	%rs101, %rs100, 205;
	shr.u16 	%rs102, %rs101, 11;
	mul.wide.u16 	%r126, %rs102, 480;
	add.s16 	%rs103, %rs1, 25;
	and.b16  	%rs104, %rs103, 253;
	mul.lo.s16 	%rs105, %rs104, 205;
	shr.u16 	%rs106, %rs105, 11;
	mul.wide.u16 	%r127, %rs106, 480;
	add.s16 	%rs107, %rs1, 26;
	and.b16  	%rs108, %rs107, 254;
	mul.lo.s16 	%rs109, %rs108, 205;
	shr.u16 	%rs110, %rs109, 11;
	mul.wide.u16 	%r128, %rs110, 480;
	add.s16 	%rs111, %rs1, 27;
	and.b16  	%rs112, %rs111, 255;
	mul.lo.s16 	%rs113, %rs112, 205;
	shr.u16 	%rs114, %rs113, 11;
	mul.wide.u16 	%r129, %rs114, 480;
	shl.b32 	%r130, %r85, 6;
	and.b32  	%r131, %r130, 64;
	add.s32 	%r132, %r131, %r84;
	add.s32 	%r133, %r87, %r93;
	mul.lo.s16 	%rs115, %rs10, 10;
	sub.s16 	%rs116, %rs1, %rs115;
	cvt.u32.u16 	%r134, %rs116;
	and.b32  	%r135, %r134, 254;
	add.s32 	%r219, %r133, %r135;
	add.s32 	%r136, %r87, %r98;
	mul.lo.s16 	%rs117, %rs20, 10;
	sub.s16 	%rs118, %rs11, %rs117;
	cvt.u32.u16 	%r137, %rs118;
	and.b32  	%r138, %r137, 254;
	add.s32 	%r217, %r136, %r138;
	add.s32 	%r139, %r87, %r103;
	mul.lo.s16 	%rs119, %rs30, 10;
	sub.s16 	%rs120, %rs21, %rs119;
	cvt.u32.u16 	%r140, %rs120;
	and.b32  	%r141, %r140, 254;
	add.s32 	%r215, %r139, %r141;
	add.s32 	%r142, %r87, %r108;
	mul.lo.s16 	%rs121, %rs40, 10;
	sub.s16 	%rs122, %rs31, %rs121;
	cvt.u32.u16 	%r143, %rs122;
	and.b32  	%r144, %r143, 254;
	add.s32 	%r213, %r142, %r144;
	mul.wide.u32 	%rd13, %r132, 4;
	add.s64 	%rd14, %rd13, %rd11;
	add.s64 	%rd86, %rd14, 2560;
	add.s32 	%r145, %r87, %r113;
	mul.lo.s16 	%rs123, %rs50, 10;
	sub.s16 	%rs124, %rs41, %rs123;
	cvt.u32.u16 	%r146, %rs124;
	and.b32  	%r147, %r146, 254;
	add.s32 	%r211, %r145, %r147;
	and.b32  	%r148, %r88, 252;
	mul.hi.u32 	%r149, %r148, 429496730;
	mul.wide.u32 	%rd15, %r149, 480;
	cvt.u64.u32 	%rd16, %r87;
	add.s64 	%rd17, %rd15, %rd16;
	cvt.u64.u16 	%rd18, %rs6;
	and.b64  	%rd19, %rd18, 254;
	or.b64  	%rd20, %rd17, %rd19;
	shl.b64 	%rd21, %rd20, 2;
	add.s64 	%rd22, %rd21, %rd12;
	add.s64 	%rd85, %rd22, 1920;
	add.s32 	%r150, %r87, %r129;
	add.s32 	%r210, %r150, %r144;
	add.s32 	%r209, %r107, %r128;
	add.s32 	%r151, %r87, %r127;
	add.s32 	%r208, %r151, %r141;
	add.s32 	%r207, %r102, %r126;
	add.s32 	%r152, %r87, %r125;
	add.s32 	%r206, %r152, %r138;
	add.s32 	%r205, %r97, %r124;
	add.s32 	%r153, %r87, %r123;
	add.s32 	%r204, %r153, %r135;
	add.s32 	%r154, %r87, %r122;
	add.s32 	%r203, %r154, %r147;
	add.s32 	%r202, %r112, %r121;
	add.s32 	%r155, %r87, %r120;
	add.s32 	%r201, %r155, %r144;
	add.s32 	%r200, %r107, %r119;
	add.s32 	%r156, %r87, %r118;
	add.s32 	%r199, %r156, %r141;
	add.s32 	%r198, %r102, %r117;
	add.s32 	%r157, %r87, %r116;
	add.s32 	%r197, %r157, %r138;
	add.s32 	%r196, %r97, %r115;
	add.s32 	%r158, %r87, %r114;
	add.s32 	%r195, %r158, %r135;
	mov.f32 	%f314, 0f00000000;
	mov.b32 	%r221, 1;
	mov.f32 	%f315, %f314;
	mov.f32 	%f316, %f314;
	mov.f32 	%f317, %f314;
	mov.f32 	%f318, %f314;
	mov.f32 	%f319, %f314;
	mov.f32 	%f320, %f314;
	mov.f32 	%f321, %f314;
	mov.f32 	%f322, %f314;
	mov.f32 	%f323, %f314;
	mov.f32 	%f324, %f314;
	mov.f32 	%f325, %f314;
	mov.f32 	%f326, %f314;
	mov.f32 	%f327, %f314;
$L__BB0_1:
	mov.u32 	%r159, %tid.x;
	setp.gt.u32 	%p1, %r159, 4;
	bar.sync 	0;
	@%p1 bra 	$L__BB0_3;
	ld.param.u64 	%rd82, [my_kernel_kernel0_param_0];
	cvta.to.global.u64 	%rd23, %rd82;
	mul.wide.u32 	%rd24, %r220, 4;
	add.s64 	%rd25, %rd23, %rd24;
	ld.global.nc.f32 	%f30, [%rd25];
	mov.u32 	%r160, %tid.x;
	mov.u32 	%r161, _ZZ17my_kernel_kernel0E18PaddedInput_shared;
	mad.lo.s32 	%r162, %r160, 112, %r161;
	st.shared.f32 	[%r162], %f30;
	add.s32 	%r163, %r219, 1;
	mul.wide.u32 	%rd26, %r163, 4;
	add.s64 	%rd27, %rd23, %rd26;
	ld.global.nc.f32 	%f31, [%rd27];
	st.shared.f32 	[%r162+4], %f31;
	mul.wide.u32 	%rd28, %r218, 4;
	add.s64 	%rd29, %rd23, %rd28;
	ld.global.nc.f32 	%f32, [%rd29];
	st.shared.f32 	[%r162+8], %f32;
	add.s32 	%r164, %r217, 1;
	mul.wide.u32 	%rd30, %r164, 4;
	add.s64 	%rd31, %rd23, %rd30;
	ld.global.nc.f32 	%f33, [%rd31];
	st.shared.f32 	[%r162+12], %f33;
	mul.wide.u32 	%rd32, %r216, 4;
	add.s64 	%rd33, %rd23, %rd32;
	ld.global.nc.f32 	%f34, [%rd33];
	st.shared.f32 	[%r162+16], %f34;
	add.s32 	%r165, %r215, 1;
	mul.wide.u32 	%rd34, %r165, 4;
	add.s64 	%rd35, %rd23, %rd34;
	ld.global.nc.f32 	%f35, [%rd35];
	st.shared.f32 	[%r162+20], %f35;
	mul.wide.u32 	%rd36, %r214, 4;
	add.s64 	%rd37, %rd23, %rd36;
	ld.global.nc.f32 	%f36, [%rd37];
	st.shared.f32 	[%r162+24], %f36;
	add.s32 	%r166, %r213, 1;
	mul.wide.u32 	%rd38, %r166, 4;
	add.s64 	%rd39, %rd23, %rd38;
	ld.global.nc.f32 	%f37, [%rd39];
	st.shared.f32 	[%r162+28], %f37;
	mul.wide.u32 	%rd40, %r212, 4;
	add.s64 	%rd41, %rd23, %rd40;
	ld.global.nc.f32 	%f38, [%rd41];
	st.shared.f32 	[%r162+32], %f38;
	add.s32 	%r167, %r211, 1;
	mul.wide.u32 	%rd42, %r167, 4;
	add.s64 	%rd43, %rd23, %rd42;
	ld.global.nc.f32 	%f39, [%rd43];
	st.shared.f32 	[%r162+36], %f39;
	ld.global.nc.f32 	%f40, [%rd85];
	st.shared.f32 	[%r162+40], %f40;
	add.s32 	%r168, %r195, 1;
	mul.wide.u32 	%rd44, %r168, 4;
	add.s64 	%rd45, %rd23, %rd44;
	ld.global.nc.f32 	%f41, [%rd45];
	st.shared.f32 	[%r162+44], %f41;
	mul.wide.u32 	%rd46, %r196, 4;
	add.s64 	%rd47, %rd23, %rd46;
	ld.global.nc.f32 	%f42, [%rd47];
	st.shared.f32 	[%r162+48], %f42;
	add.s32 	%r169, %r197, 1;
	mul.wide.u32 	%rd48, %r169, 4;
	add.s64 	%rd49, %rd23, %rd48;
	ld.global.nc.f32 	%f43, [%rd49];
	st.shared.f32 	[%r162+52], %f43;
	mul.wide.u32 	%rd50, %r198, 4;
	add.s64 	%rd51, %rd23, %rd50;
	ld.global.nc.f32 	%f44, [%rd51];
	st.shared.f32 	[%r162+56], %f44;
	add.s32 	%r170, %r199, 1;
	mul.wide.u32 	%rd52, %r170, 4;
	add.s64 	%rd53, %rd23, %rd52;
	ld.global.nc.f32 	%f45, [%rd53];
	st.shared.f32 	[%r162+60], %f45;
	mul.wide.u32 	%rd54, %r200, 4;
	add.s64 	%rd55, %rd23, %rd54;
	ld.global.nc.f32 	%f46, [%rd55];
	st.shared.f32 	[%r162+64], %f46;
	add.s32 	%r171, %r201, 1;
	mul.wide.u32 	%rd56, %r171, 4;
	add.s64 	%rd57, %rd23, %rd56;
	ld.global.nc.f32 	%f47, [%rd57];
	st.shared.f32 	[%r162+68], %f47;
	mul.wide.u32 	%rd58, %r202, 4;
	add.s64 	%rd59, %rd23, %rd58;
	ld.global.nc.f32 	%f48, [%rd59];
	st.shared.f32 	[%r162+72], %f48;
	add.s32 	%r172, %r203, 1;
	mul.wide.u32 	%rd60, %r172, 4;
	add.s64 	%rd61, %rd23, %rd60;
	ld.global.nc.f32 	%f49, [%rd61];
	st.shared.f32 	[%r162+76], %f49;
	ld.global.nc.f32 	%f50, [%rd85+1920];
	st.shared.f32 	[%r162+80], %f50;
	add.s32 	%r173, %r204, 1;
	mul.wide.u32 	%rd62, %r173, 4;
	add.s64 	%rd63, %rd23, %rd62;
	ld.global.nc.f32 	%f51, [%rd63];
	st.shared.f32 	[%r162+84], %f51;
	mul.wide.u32 	%rd64, %r205, 4;
	add.s64 	%rd65, %rd23, %rd64;
	ld.global.nc.f32 	%f52, [%rd65];
	st.shared.f32 	[%r162+88], %f52;
	add.s32 	%r174, %r206, 1;
	mul.wide.u32 	%rd66, %r174, 4;
	add.s64 	%rd67, %rd23, %rd66;
	ld.global.nc.f32 	%f53, [%rd67];
	st.shared.f32 	[%r162+92], %f53;
	mul.wide.u32 	%rd68, %r207, 4;
	add.s64 	%rd69, %rd23, %rd68;
	ld.global.nc.f32 	%f54, [%rd69];
	st.shared.f32 	[%r162+96], %f54;
	add.s32 	%r175, %r208, 1;
	mul.wide.u32 	%rd70, %r175, 4;
	add.s64 	%rd71, %rd23, %rd70;
	ld.global.nc.f32 	%f55, [%rd71];
	st.shared.f32 	[%r162+100], %f55;
	mul.wide.u32 	%rd72, %r209, 4;
	add.s64 	%rd73, %rd23, %rd72;
	ld.global.nc.f32 	%f56, [%rd73];
	st.shared.f32 	[%r162+104], %f56;
	add.s32 	%r176, %r210, 1;
	mul.wide.u32 	%rd74, %r176, 4;
	add.s64 	%rd75, %rd23, %rd74;
	ld.global.nc.f32 	%f57, [%rd75];
	st.shared.f32 	[%r162+108], %f57;
$L__BB0_3:
	ld.global.nc.f32 	%f58, [%rd86+-2560];
	mov.u32 	%r177, %tid.x;
	shl.b32 	%r178, %r177, 2;
	mov.u32 	%r179, _ZZ17my_kernel_kernel0E18placeholder_shared;
	add.s32 	%r180, %r179, %r178;
	st.shared.f32 	[%r180], %f58;
	ld.global.nc.f32 	%f59, [%rd86+-2048];
	st.shared.f32 	[%r180+256], %f59;
	ld.global.nc.f32 	%f60, [%rd86+-1536];
	st.shared.f32 	[%r180+512], %f60;
	ld.global.nc.f32 	%f61, [%rd86+-1024];
	st.shared.f32 	[%r180+768], %f61;
	ld.global.nc.f32 	%f62, [%rd86+-512];
	st.shared.f32 	[%r180+1024], %f62;
	ld.global.nc.f32 	%f63, [%rd86];
	st.shared.f32 	[%r180+1280], %f63;
	ld.global.nc.f32 	%f64, [%rd86+512];
	st.shared.f32 	[%r180+1536], %f64;
	ld.global.nc.f32 	%f65, [%rd86+1024];
	st.shared.f32 	[%r180+1792], %f65;
	ld.global.nc.f32 	%f66, [%rd86+1536];
	st.shared.f32 	[%r180+2048], %f66;
	ld.global.nc.f32 	%f67, [%rd86+2048];
	st.shared.f32 	[%r180+2304], %f67;
	bar.sync 	0;
	shr.u32 	%r54, %r177, 5;
	mov.u32 	%r181, _ZZ17my_kernel_kernel0E18PaddedInput_shared;
	mad.lo.s32 	%r182, %r54, 280, %r181;
	ld.shared.f32 	%f68, [%r182];
	shl.b32 	%r183, %r177, 1;
	and.b32  	%r55, %r183, 62;
	shl.b32 	%r184, %r177, 3;
	and.b32  	%r185, %r184, 248;
	add.s32 	%r186, %r179, %r185;
	ld.shared.f32 	%f69, [%r186];
	fma.rn.f32 	%f70, %f68, %f69, %f327;
	ld.shared.f32 	%f71, [%r186+4];
	fma.rn.f32 	%f72, %f68, %f71, %f326;
	ld.shared.f32 	%f73, [%r182+40];
	fma.rn.f32 	%f74, %f73, %f69, %f325;
	fma.rn.f32 	%f75, %f73, %f71, %f324;
	ld.shared.f32 	%f76, [%r182+80];
	fma.rn.f32 	%f77, %f76, %f69, %f323;
	fma.rn.f32 	%f78, %f76, %f71, %f322;
	ld.shared.f32 	%f79, [%r182+120];
	fma.rn.f32 	%f80, %f79, %f69, %f321;
	fma.rn.f32 	%f81, %f79, %f71, %f320;
	ld.shared.f32 	%f82, [%r182+160];
	fma.rn.f32 	%f83, %f82, %f69, %f319;
	fma.rn.f32 	%f84, %f82, %f71, %f318;
	ld.shared.f32 	%f85, [%r182+200];
	fma.rn.f32 	%f86, %f85, %f69, %f317;
	fma.rn.f32 	%f87, %f85, %f71, %f316;
	ld.shared.f32 	%f88, [%r182+240];
	fma.rn.f32 	%f89, %f88, %f69, %f315;
	fma.rn.f32 	%f90, %f88, %f71, %f314;
	ld.shared.f32 	%f91, [%r182+4];
	ld.shared.f32 	%f92, [%r186+256];
	fma.rn.f32 	%f93, %f91, %f92, %f70;
	ld.shared.f32 	%f94, [%r186+260];
	fma.rn.f32 	%f95, %f91, %f94, %f72;
	ld.shared.f32 	%f96, [%r182+44];
	fma.rn.f32 	%f97, %f96, %f92, %f74;
	fma.rn.f32 	%f98, %f96, %f94, %f75;
	ld.shared.f32 	%f99, [%r182+84];
	fma.rn.f32 	%f100, %f99, %f92, %f77;
	fma.rn.f32 	%f101, %f99, %f94, %f78;
	ld.shared.f32 	%f102, [%r182+124];
	fma.rn.f32 	%f103, %f102, %f92, %f80;
	fma.rn.f32 	%f104, %f102, %f94, %f81;
	ld.shared.f32 	%f105, [%r182+164];
	fma.rn.f32 	%f106, %f105, %f92, %f83;
	fma.rn.f32 	%f107, %f105, %f94, %f84;
	ld.shared.f32 	%f108, [%r182+204];
	fma.rn.f32 	%f109, %f108, %f92, %f86;
	fma.rn.f32 	%f110, %f108, %f94, %f87;
	ld.shared.f32 	%f111, [%r182+244];
	fma.rn.f32 	%f112, %f111, %f92, %f89;
	fma.rn.f32 	%f113, %f111, %f94, %f90;
	ld.shared.f32 	%f114, [%r182+8];
	ld.shared.f32 	%f115, [%r186+512];
	fma.rn.f32 	%f116, %f114, %f115, %f93;
	ld.shared.f32 	%f117, [%r186+516];
	fma.rn.f32 	%f118, %f114, %f117, %f95;
	ld.shared.f32 	%f119, [%r182+48];
	fma.rn.f32 	%f120, %f119, %f115, %f97;
	fma.rn.f32 	%f121, %f119, %f117, %f98;
	ld.shared.f32 	%f122, [%r182+88];
	fma.rn.f32 	%f123, %f122, %f115, %f100;
	fma.rn.f32 	%f124, %f122, %f117, %f101;
	ld.shared.f32 	%f125, [%r182+128];
	fma.rn.f32 	%f126, %f125, %f115, %f103;
	fma.rn.f32 	%f127, %f125, %f117, %f104;
	ld.shared.f32 	%f128, [%r182+168];
	fma.rn.f32 	%f129, %f128, %f115, %f106;
	fma.rn.f32 	%f130, %f128, %f117, %f107;
	ld.shared.f32 	%f131, [%r182+208];
	fma.rn.f32 	%f132, %f131, %f115, %f109;
	fma.rn.f32 	%f133, %f131, %f117, %f110;
	ld.shared.f32 	%f134, [%r182+248];
	fma.rn.f32 	%f135, %f134, %f115, %f112;
	fma.rn.f32 	%f136, %f134, %f117, %f113;
	ld.shared.f32 	%f137, [%r182+12];
	ld.shared.f32 	%f138, [%r186+768];
	fma.rn.f32 	%f139, %f137, %f138, %f116;
	ld.shared.f32 	%f140, [%r186+772];
	fma.rn.f32 	%f141, %f137, %f140, %f118;
	ld.shared.f32 	%f142, [%r182+52];
	fma.rn.f32 	%f143, %f142, %f138, %f120;
	fma.rn.f32 	%f144, %f142, %f140, %f121;
	ld.shared.f32 	%f145, [%r182+92];
	fma.rn.f32 	%f146, %f145, %f138, %f123;
	fma.rn.f32 	%f147, %f145, %f140, %f124;
	ld.shared.f32 	%f148, [%r182+132];
	fma.rn.f32 	%f149, %f148, %f138, %f126;
	fma.rn.f32 	%f150, %f148, %f140, %f127;
	ld.shared.f32 	%f151, [%r182+172];
	fma.rn.f32 	%f152, %f151, %f138, %f129;
	fma.rn.f32 	%f153, %f151, %f140, %f130;
	ld.shared.f32 	%f154, [%r182+212];
	fma.rn.f32 	%f155, %f154, %f138, %f132;
	fma.rn.f32 	%f156, %f154, %f140, %f133;
	ld.shared.f32 	%f157, [%r182+252];
	fma.rn.f32 	%f158, %f157, %f138, %f135;
	fma.rn.f32 	%f159, %f157, %f140, %f136;
	ld.shared.f32 	%f160, [%r182+16];
	ld.shared.f32 	%f161, [%r186+1024];
	fma.rn.f32 	%f162, %f160, %f161, %f139;
	ld.shared.f32 	%f163, [%r186+1028];
	fma.rn.f32 	%f164, %f160, %f163, %f141;
	ld.shared.f32 	%f165, [%r182+56];
	fma.rn.f32 	%f166, %f165, %f161, %f143;
	fma.rn.f32 	%f167, %f165, %f163, %f144;
	ld.shared.f32 	%f168, [%r182+96];
	fma.rn.f32 	%f169, %f168, %f161, %f146;
	fma.rn.f32 	%f170, %f168, %f163, %f147;
	ld.shared.f32 	%f171, [%r182+136];
	fma.rn.f32 	%f172, %f171, %f161, %f149;
	fma.rn.f32 	%f173, %f171, %f163, %f150;
	ld.shared.f32 	%f174, [%r182+176];
	fma.rn.f32 	%f175, %f174, %f161, %f152;
	fma.rn.f32 	%f176, %f174, %f163, %f153;
	ld.shared.f32 	%f177, [%r182+216];
	fma.rn.f32 	%f178, %f177, %f161, %f155;
	fma.rn.f32 	%f179, %f177, %f163, %f156;
	ld.shared.f32 	%f180, [%r182+256];
	fma.rn.f32 	%f181, %f180, %f161, %f158;
	fma.rn.f32 	%f182, %f180, %f163, %f159;
	ld.shared.f32 	%f183, [%r182+20];
	ld.shared.f32 	%f184, [%r186+1280];
	fma.rn.f32 	%f185, %f183, %f184, %f162;
	ld.shared.f32 	%f186, [%r186+1284];
	fma.rn.f32 	%f187, %f183, %f186, %f164;
	ld.shared.f32 	%f188, [%r182+60];
	fma.rn.f32 	%f189, %f188, %f184, %f166;
	fma.rn.f32 	%f190, %f188, %f186, %f167;
	ld.shared.f32 	%f191, [%r182+100];
	fma.rn.f32 	%f192, %f191, %f184, %f169;
	fma.rn.f32 	%f193, %f191, %f186, %f170;
	ld.shared.f32 	%f194, [%r182+140];
	fma.rn.f32 	%f195, %f194, %f184, %f172;
	fma.rn.f32 	%f196, %f194, %f186, %f173;
	ld.shared.f32 	%f197, [%r182+180];
	fma.rn.f32 	%f198, %f197, %f184, %f175;
	fma.rn.f32 	%f199, %f197, %f186, %f176;
	ld.shared.f32 	%f200, [%r182+220];
	fma.rn.f32 	%f201, %f200, %f184, %f178;
	fma.rn.f32 	%f202, %f200, %f186, %f179;
	ld.shared.f32 	%f203, [%r182+260];
	fma.rn.f32 	%f204, %f203, %f184, %f181;
	fma.rn.f32 	%f205, %f203, %f186, %f182;
	ld.shared.f32 	%f206, [%r182+24];
	ld.shared.f32 	%f207, [%r186+1536];
	fma.rn.f32 	%f208, %f206, %f207, %f185;
	ld.shared.f32 	%f209, [%r186+1540];
	fma.rn.f32 	%f210, %f206, %f209, %f187;
	ld.shared.f32 	%f211, [%r182+64];
	fma.rn.f32 	%f212, %f211, %f207, %f189;
	fma.rn.f32 	%f213, %f211, %f209, %f190;
	ld.shared.f32 	%f214, [%r182+104];
	fma.rn.f32 	%f215, %f214, %f207, %f192;
	fma.rn.f32 	%f216, %f214, %f209, %f193;
	ld.shared.f32 	%f217, [%r182+144];
	fma.rn.f32 	%f218, %f217, %f207, %f195;
	fma.rn.f32 	%f219, %f217, %f209, %f196;
	ld.shared.f32 	%f220, [%r182+184];
	fma.rn.f32 	%f221, %f220, %f207, %f198;
	fma.rn.f32 	%f222, %f220, %f209, %f199;
	ld.shared.f32 	%f223, [%r182+224];
	fma.rn.f32 	%f224, %f223, %f207, %f201;
	fma.rn.f32 	%f225, %f223, %f209, %f202;
	ld.shared.f32 	%f226, [%r182+264];
	fma.rn.f32 	%f227, %f226, %f207, %f204;
	fma.rn.f32 	%f228, %f226, %f209, %f205;
	ld.shared.f32 	%f229, [%r182+28];
	ld.shared.f32 	%f230, [%r186+1792];
	fma.rn.f32 	%f231, %f229, %f230, %f208;
	ld.shared.f32 	%f232, [%r186+1796];
	fma.rn.f32 	%f233, %f229, %f232, %f210;
	ld.shared.f32 	%f234, [%r182+68];
	fma.rn.f32 	%f235, %f234, %f230, %f212;
	fma.rn.f32 	%f236, %f234, %f232, %f213;
	ld.shared.f32 	%f237, [%r182+108];
	fma.rn.f32 	%f238, %f237, %f230, %f215;
	fma.rn.f32 	%f239, %f237, %f232, %f216;
	ld.shared.f32 	%f240, [%r182+148];
	fma.rn.f32 	%f241, %f240, %f230, %f218;
	fma.rn.f32 	%f242, %f240, %f232, %f219;
	ld.shared.f32 	%f243, [%r182+188];
	fma.rn.f32 	%f244, %f243, %f230, %f221;
	fma.rn.f32 	%f245, %f243, %f232, %f222;
	ld.shared.f32 	%f246, [%r182+228];
	fma.rn.f32 	%f247, %f246, %f230, %f224;
	fma.rn.f32 	%f248, %f246, %f232, %f225;
	ld.shared.f32 	%f249, [%r182+268];
	fma.rn.f32 	%f250, %f249, %f230, %f227;
	fma.rn.f32 	%f251, %f249, %f232, %f228;
	ld.shared.f32 	%f252, [%r182+32];
	ld.shared.f32 	%f253, [%r186+2048];
	fma.rn.f32 	%f254, %f252, %f253, %f231;
	ld.shared.f32 	%f255, [%r186+2052];
	fma.rn.f32 	%f256, %f252, %f255, %f233;
	ld.shared.f32 	%f257, [%r182+72];
	fma.rn.f32 	%f258, %f257, %f253, %f235;
	fma.rn.f32 	%f259, %f257, %f255, %f236;
	ld.shared.f32 	%f260, [%r182+112];
	fma.rn.f32 	%f261, %f260, %f253, %f238;
	fma.rn.f32 	%f262, %f260, %f255, %f239;
	ld.shared.f32 	%f263, [%r182+152];
	fma.rn.f32 	%f264, %f263, %f253, %f241;
	fma.rn.f32 	%f265, %f263, %f255, %f242;
	ld.shared.f32 	%f266, [%r182+192];
	fma.rn.f32 	%f267, %f266, %f253, %f244;
	fma.rn.f32 	%f268, %f266, %f255, %f245;
	ld.shared.f32 	%f269, [%r182+232];
	fma.rn.f32 	%f270, %f269, %f253, %f247;
	fma.rn.f32 	%f271, %f269, %f255, %f248;
	ld.shared.f32 	%f272, [%r182+272];
	fma.rn.f32 	%f273, %f272, %f253, %f250;
	fma.rn.f32 	%f274, %f272, %f255, %f251;
	ld.shared.f32 	%f275, [%r182+36];
	ld.shared.f32 	%f276, [%r186+2304];
	fma.rn.f32 	%f327, %f275, %f276, %f254;
	ld.shared.f32 	%f277, [%r186+2308];
	fma.rn.f32 	%f326, %f275, %f277, %f256;
	ld.shared.f32 	%f278, [%r182+76];
	fma.rn.f32 	%f325, %f278, %f276, %f258;
	fma.rn.f32 	%f324, %f278, %f277, %f259;
	ld.shared.f32 	%f279, [%r182+116];
	fma.rn.f32 	%f323, %f279, %f276, %f261;
	fma.rn.f32 	%f322, %f279, %f277, %f262;
	ld.shared.f32 	%f280, [%r182+156];
	fma.rn.f32 	%f321, %f280, %f276, %f264;
	fma.rn.f32 	%f320, %f280, %f277, %f265;
	ld.shared.f32 	%f281, [%r182+196];
	fma.rn.f32 	%f319, %f281, %f276, %f267;
	fma.rn.f32 	%f318, %f281, %f277, %f268;
	ld.shared.f32 	%f282, [%r182+236];
	fma.rn.f32 	%f317, %f282, %f276, %f270;
	fma.rn.f32 	%f316, %f282, %f277, %f271;
	ld.shared.f32 	%f283, [%r182+276];
	fma.rn.f32 	%f315, %f283, %f276, %f273;
	fma.rn.f32 	%f314, %f283, %f277, %f274;
	add.s32 	%r221, %r221, 10;
	add.s32 	%r220, %r220, 10;
	add.s32 	%r219, %r219, 10;
	add.s32 	%r218, %r218, 10;
	add.s32 	%r217, %r217, 10;
	add.s32 	%r216, %r216, 10;
	add.s32 	%r215, %r215, 10;
	add.s32 	%r214, %r214, 10;
	add.s32 	%r213, %r213, 10;
	add.s32 	%r212, %r212, 10;
	add.s64 	%rd86, %rd86, 5120;
	add.s32 	%r211, %r211, 10;
	add.s64 	%rd85, %rd85, 40;
	add.s32 	%r210, %r210, 10;
	add.s32 	%r209, %r209, 10;
	add.s32 	%r208, %r208, 10;
	add.s32 	%r207, %r207, 10;
	add.s32 	%r206, %r206, 10;
	add.s32 	%r205, %r205, 10;
	add.s32 	%r204, %r204, 10;
	add.s32 	%r203, %r203, 10;
	add.s32 	%r202, %r202, 10;
	add.s32 	%r201, %r201, 10;
	add.s32 	%r200, %r200, 10;
	add.s32 	%r199, %r199, 10;
	add.s32 	%r198, %r198, 10;
	add.s32 	%r197, %r197, 10;
	add.s32 	%r196, %r196, 10;
	add.s32 	%r195, %r195, 10;
	setp.ne.s32 	%p2, %r221, 481;
	@%p2 bra 	$L__BB0_1;
	ld.param.u64 	%rd84, [my_kernel_kernel0_param_3];
	ld.param.u64 	%rd83, [my_kernel_kernel0_param_2];
	cvta.to.global.u64 	%rd76, %rd84;
	cvta.to.global.u64 	%rd77, %rd83;
	mov.u32 	%r187, %ctaid.x;
	shl.b32 	%r188, %r187, 6;
	and.b32  	%r189, %r188, 64;
	or.b32  	%r190, %r189, %r55;
	shr.u32 	%r191, %r187, 1;
	mul.lo.s32 	%r192, %r54, 896;
	mad.lo.s32 	%r193, %r191, 1792, %r192;
	or.b32  	%r194, %r190, %r193;
	mul.wide.u32 	%rd78, %r190, 4;
	add.s64 	%rd79, %rd76, %rd78;
	ld.global.nc.f32 	%f284, [%rd79];
	add.f32 	%f285, %f327, %f284;
	max.f32 	%f286, %f285, 0f00000000;
	mul.wide.u32 	%rd80, %r194, 4;
	add.s64 	%rd81, %rd77, %rd80;
	st.global.f32 	[%rd81], %f286;
	ld.global.nc.f32 	%f287, [%rd79+4];
	add.f32 	%f288, %f326, %f287;
	max.f32 	%f289, %f288, 0f00000000;
	st.global.f32 	[%rd81+4], %f289;
	add.f32 	%f290, %f325, %f284;
	max.f32 	%f291, %f290, 0f00000000;
	st.global.f32 	[%rd81+512], %f291;
	add.f32 	%f292, %f324, %f287;
	max.f32 	%f293, %f292, 0f00000000;
	st.global.f32 	[%rd81+516], %f293;
	add.f32 	%f294, %f323, %f284;
	max.f32 	%f295, %f294, 0f00000000;
	st.global.f32 	[%rd81+1024], %f295;
	add.f32 	%f296, %f322, %f287;
	max.f32 	%f297, %f296, 0f00000000;
	st.global.f32 	[%rd81+1028], %f297;
	add.f32 	%f298, %f321, %f284;
	max.f32 	%f299, %f298, 0f00000000;
	st.global.f32 	[%rd81+1536], %f299;
	add.f32 	%f300, %f320, %f287;
	max.f32 	%f301, %f300, 0f00000000;
	st.global.f32 	[%rd81+1540], %f301;
	add.f32 	%f302, %f319, %f284;
	max.f32 	%f303, %f302, 0f00000000;
	st.global.f32 	[%rd81+2048], %f303;
	add.f32 	%f304, %f318, %f287;
	max.f32 	%f305, %f304, 0f00000000;
	st.global.f32 	[%rd81+2052], %f305;
	add.f32 	%f306, %f317, %f284;
	max.f32 	%f307, %f306, 0f00000000;
	st.global.f32 	[%rd81+2560], %f307;
	add.f32 	%f308, %f316, %f287;
	max.f32 	%f309, %f308, 0f00000000;
	st.global.f32 	[%rd81+2564], %f309;
	add.f32 	%f310, %f315, %f284;
	max.f32 	%f311, %f310, 0f00000000;
	st.global.f32 	[%rd81+3072], %f311;
	add.f32 	%f312, %f314, %f287;
	max.f32 	%f313, %f312, 0f00000000;
	st.global.f32 	[%rd81+3076], %f313;
	ret;

}


// ===== COMPILED SASS (sm_100) =====

	.target	sm_100

	.elftype	@"ET_EXEC"


//--------------------- .note.nv.tkinfo           --------------------------
	.section	.note.nv.tkinfo,"",@"SHT_NOTE"
	.sectionflags	@"SHF_NOTE_NV_TKINFO"
	.tkinfo
        /*0018*/ 	.word	0x00000002
        /*0030*/ 	.string	""
        /*0030*/ 	.string	"ptxas"
        /*0030*/ 	.string	"Cuda compilation tools, release 13.0, V13.0.88"
        /*0030*/ 	.string	"Build cuda_13.0.r13.0/compiler.36424714_0"
        /*0030*/ 	.string	"-arch sm_100 -m 64 "



//--------------------- .note.nv.cuinfo           --------------------------
	.section	.note.nv.cuinfo,"",@"SHT_NOTE"
	.sectionflags	@"SHF_NOTE_NV_CUINFO"
        /*0018*/ 	.short	0x0002
        /*001a*/ 	.short	0x0064
        /*001c*/ 	.short	0x0082
	.zero		2


//--------------------- .nv.info                  --------------------------
	.section	.nv.info,"",@"SHT_CUDA_INFO"
	.align	4


	//----- nvinfo : EIATTR_REGCOUNT
	.align		4
        /*0000*/ 	.byte	0x04, 0x2f
        /*0002*/ 	.short	(.L_1 - .L_0)
	.align		4
.L_0:
        /*0004*/ 	.word	index@(my_kernel_kernel0)
        /*0008*/ 	.word	0x00000048


	//----- nvinfo : EIATTR_FRAME_SIZE
	.align		4
.L_1:
        /*000c*/ 	.byte	0x04, 0x11
        /*000e*/ 	.short	(.L_3 - .L_2)
	.align		4
.L_2:
        /*0010*/ 	.word	index@(my_kernel_kernel0)
        /*0014*/ 	.word	0x00000000


	//----- nvinfo : EIATTR_MIN_STACK_SIZE
	.align		4
.L_3:
        /*0018*/ 	.byte	0x04, 0x12
        /*001a*/ 	.short	(.L_5 - .L_4)
	.align		4
.L_4:
        /*001c*/ 	.word	index@(my_kernel_kernel0)
        /*0020*/ 	.word	0x00000000
.L_5:


//--------------------- .nv.compat                --------------------------
	.section	.nv.compat,"",@"SHT_CUDA_COMPAT_INFO"
	.align	4
        /*0000*/ 	.byte	0x02, 0x09, 0x00, 0x00, 0x02, 0x02, 0x01, 0x00, 0x02, 0x05, 0x05, 0x00, 0x03, 0x07, 0x01, 0x01
        /*0010*/ 	.byte	0x02, 0x03, 0x00, 0x00, 0x02, 0x06, 0x01, 0x00, 0x04, 0x0b, 0x08, 0x00, 0x09, 0x00, 0x00, 0x00
        /*0020*/ 	.byte	0x00, 0x00, 0x00, 0x00


//--------------------- .nv.info.my_kernel_kernel0 --------------------------
	.section	.nv.info.my_kernel_kernel0,"",@"SHT_CUDA_INFO"
	.sectionflags	@""
	.align	4


	//----- nvinfo : EIATTR_CUDA_API_VERSION
	.align		4
        /*0000*/ 	.byte	0x04, 0x37
        /*0002*/ 	.short	(.L_7 - .L_6)
.L_6:
        /*0004*/ 	.word	0x00000082


	//----- nvinfo : EIATTR_KPARAM_INFO
	.align		4
.L_7:
        /*0008*/ 	.byte	0x04, 0x17
        /*000a*/ 	.short	(.L_9 - .L_8)
.L_8:
        /*000c*/ 	.word	0x00000000
        /*0010*/ 	.short	0x0003
        /*0012*/ 	.short	0x0018
        /*0014*/ 	.byte	0x00, 0xf5, 0x21, 0x00


	//----- nvinfo : EIATTR_KPARAM_INFO
	.align		4
.L_9:
        /*0018*/ 	.byte	0x04, 0x17
        /*001a*/ 	.short	(.L_11 - .L_10)
.L_10:
        /*001c*/ 	.word	0x00000000
        /*0020*/ 	.short	0x0002
        /*0022*/ 	.short	0x0010
        /*0024*/ 	.byte	0x00, 0xf5, 0x21, 0x00


	//----- nvinfo : EIATTR_KPARAM_INFO
	.align		4
.L_11:
        /*0028*/ 	.byte	0x04, 0x17
        /*002a*/ 	.short	(.L_13 - .L_12)
.L_12:
        /*002c*/ 	.word	0x00000000
        /*0030*/ 	.short	0x0001
        /*0032*/ 	.short	0x0008
        /*0034*/ 	.byte	0x00, 0xf5, 0x21, 0x00


	//----- nvinfo : EIATTR_KPARAM_INFO
	.align		4
.L_13:
        /*0038*/ 	.byte	0x04, 0x17
        /*003a*/ 	.short	(.L_15 - .L_14)
.L_14:
        /*003c*/ 	.word	0x00000000
        /*0040*/ 	.short	0x0000
        /*0042*/ 	.short	0x0000
        /*0044*/ 	.byte	0x00, 0xf5, 0x21, 0x00


	//----- nvinfo : EIATTR_SPARSE_MMA_MASK
	.align		4
.L_15:
        /*0048*/ 	.byte	0x03, 0x50
        /*004a*/ 	.short	0x0000


	//----- nvinfo : EIATTR_MAXREG_COUNT
	.align		4
        /*004c*/ 	.byte	0x03, 0x1b
        /*004e*/ 	.short	0x00ff


	//----- nvinfo : EIATTR_NUM_BARRIERS
	.align		4
        /*0050*/ 	.byte	0x02, 0x4c
        /*0052*/ 	.byte	0x01
	.zero		1


	//----- nvinfo : EIATTR_MERCURY_ISA_VERSION
	.align		4
        /*0054*/ 	.byte	0x03, 0x5f
        /*0056*/ 	.short	0x0101


	//----- nvinfo : EIATTR_VRC_CTA_INIT_COUNT
	.align		4
        /*0058*/ 	.byte	0x02, 0x4a
	.zero		1
	.zero		1


	//----- nvinfo : EIATTR_EXIT_INSTR_OFFSETS
	.align		4
        /*005c*/ 	.byte	0x04, 0x1c
        /*005e*/ 	.short	(.L_17 - .L_16)


	//   ....[0]....
.L_16:
        /*0060*/ 	.word	0x00002780


	//----- nvinfo : EIATTR_CRS_STACK_SIZE
	.align		4
.L_17:
        /*0064*/ 	.byte	0x04, 0x1e
        /*0066*/ 	.short	(.L_19 - .L_18)
.L_18:
        /*0068*/ 	.word	0x00000000


	//----- nvinfo : EIATTR_CBANK_PARAM_SIZE
	.align		4
.L_19:
        /*006c*/ 	.byte	0x03, 0x19
        /*006e*/ 	.short	0x0020


	//----- nvinfo : EIATTR_PARAM_CBANK
	.align		4
        /*0070*/ 	.byte	0x04, 0x0a
        /*0072*/ 	.short	(.L_21 - .L_20)
	.align		4
.L_20:
        /*0074*/ 	.word	index@(.nv.constant0.my_kernel_kernel0)
        /*0078*/ 	.short	0x0380
        /*007a*/ 	.short	0x0020


	//----- nvinfo : EIATTR_SW_WAR
	.align		4
.L_21:
        /*007c*/ 	.byte	0x04, 0x36
        /*007e*/ 	.short	(.L_23 - .L_22)
.L_22:
        /*0080*/ 	.word	0x00000008
.L_23:


//--------------------- .nv.callgraph             --------------------------
	.section	.nv.callgraph,"",@"SHT_CUDA_CALLGRAPH"
	.align	4
	.sectionentsize	8
	.align		4
        /*0000*/ 	.word	0x00000000
	.align		4
        /*0004*/ 	.word	0xffffffff
	.align		4
        /*0008*/ 	.word	0x00000000
	.align		4
        /*000c*/ 	.word	0xfffffffe
	.align		4
        /*0010*/ 	.word	0x00000000
	.align		4
        /*0014*/ 	.word	0xfffffffd
	.align		4
        /*0018*/ 	.word	0x00000000
	.align		4
        /*001c*/ 	.word	0xfffffffc


//--------------------- .text.my_kernel_kernel0   --------------------------
	.section	.text.my_kernel_kernel0,"ax",@progbits
	.align	128
        .global         my_kernel_kernel0
        .type           my_kernel_kernel0,@function
        .size           my_kernel_kernel0,(.L_x_4 - my_kernel_kernel0)
        .other          my_kernel_kernel0,@"STO_CUDA_ENTRY STV_DEFAULT"
my_kernel_kernel0:
.text.my_kernel_kernel0:
[----:B------:R-:W-:Y:S01]  /*0000*/  LDC R1, c[0x0][0x37c] ;  /* 0x0000df00ff017b82 */ /* 0x000fe20000000800 */
[----:B------:R-:W0:Y:S01]  /*0010*/  S2R R11, SR_TID.X ;  /* 0x00000000000b7919 */ /* 0x000e220000002100 */
[----:B------:R-:W1:Y:S01]  /*0020*/  LDCU.64 UR4, c[0x0][0x380] ;  /* 0x00007000ff0477ac */ /* 0x000e620008000a00 */
[----:B------:R-:W-:Y:S02]  /*0030*/  CS2R R58, SRZ ;  /* 0x00000000003a7805 */ /* 0x000fe4000001ff00 */
[----:B------:R-:W-:Y:S01]  /*0040*/  CS2R R56, SRZ ;  /* 0x0000000000387805 */ /* 0x000fe2000001ff00 */
[----:B------:R-:W2:Y:S01]  /*0050*/  S2R R4, SR_CTAID.X ;  /* 0x0000000000047919 */ /* 0x000ea20000002500 */
[----:B------:R-:W-:Y:S02]  /*0060*/  CS2R R52, SRZ ;  /* 0x0000000000347805 */ /* 0x000fe4000001ff00 */
[----:B------:R-:W-:Y:S02]  /*0070*/  CS2R R54, SRZ ;  /* 0x0000000000367805 */ /* 0x000fe4000001ff00 */
[----:B------:R-:W-:-:S02]  /*0080*/  CS2R R50, SRZ ;  /* 0x0000000000327805 */ /* 0x000fc4000001ff00 */
[----:B------:R-:W-:Y:S01]  /*0090*/  MOV R61, RZ ;  /* 0x000000ff003d7202 */ /* 0x000fe20000000f00 */
[----:B------:R-:W3:Y:S01]  /*00a0*/  LDCU.64 UR8, c[0x0][0x358] ;  /* 0x00006b00ff0877ac */ /* 0x000ee20008000a00 */
[----:B------:R-:W-:Y:S01]  /*00b0*/  UMOV UR7, 0x1 ;  /* 0x0000000100077882 */ /* 0x000fe20000000000 */
[C---:B0-----:R-:W-:Y:S01]  /*00c0*/  IMAD R9, R11.reuse, 0x1c, RZ ;  /* 0x0000001c0b097824 */ /* 0x041fe200078e02ff */
[----:B------:R-:W-:-:S04]  /*00d0*/  ISETP.GT.U32.AND P0, PT, R11, 0x4, PT ;  /* 0x000000040b00780c */ /* 0x000fc80003f04070 */
[C---:B------:R-:W-:Y:S02]  /*00e0*/  IADD3 R0, PT, PT, R9.reuse, 0x2, RZ ;  /* 0x0000000209007810 */ /* 0x040fe40007ffe0ff */
[----:B------:R-:W-:Y:S02]  /*00f0*/  IADD3 R3, PT, PT, R9, 0x3, RZ ;  /* 0x0000000309037810 */ /* 0x000fe40007ffe0ff */
[----:B------:R-:W-:Y:S02]  /*0100*/  LOP3.LUT R2, R0, 0xfe, RZ, 0xc0, !PT ;  /* 0x000000fe00027812 */ /* 0x000fe400078ec0ff */
[----:B------:R-:W-:Y:S02]  /*0110*/  LOP3.LUT R3, R3, 0xff, RZ, 0xc0, !PT ;  /* 0x000000ff03037812 */ /* 0x000fe400078ec0ff */
[C---:B------:R-:W-:Y:S01]  /*0120*/  LOP3.LUT R7, R9.reuse, 0xfc, RZ, 0xc0, !PT ;  /* 0x000000fc09077812 */ /* 0x040fe200078ec0ff */
[----:B------:R-:W-:Y:S01]  /*0130*/  IMAD R2, R2, 0xcd, RZ ;  /* 0x000000cd02027824 */ /* 0x000fe200078e02ff */
[----:B------:R-:W-:Y:S01]  /*0140*/  IADD3 R8, PT, PT, R9, 0x6, RZ ;  /* 0x0000000609087810 */ /* 0x000fe20007ffe0ff */
[----:B------:R-:W-:Y:S01]  /*0150*/  IMAD R3, R3, 0xcd, RZ ;  /* 0x000000cd03037824 */ /* 0x000fe200078e02ff */
[----:B------:R-:W-:Y:S01]  /*0160*/  IADD3 R10, PT, PT, R9, 0x8, RZ ;  /* 0x00000008090a7810 */ /* 0x000fe20007ffe0ff */
[----:B------:R-:W-:Y:S01]  /*0170*/  IMAD.HI.U32 R17, R7, 0x1999999a, RZ ;  /* 0x1999999a07117827 */ /* 0x000fe200078e00ff */
[----:B------:R-:W-:-:S02]  /*0180*/  SHF.R.U32.HI R41, RZ, 0xb, R2 ;  /* 0x0000000bff297819 */ /* 0x000fc40000011602 */
[----:B------:R-:W-:Y:S01]  /*0190*/  SHF.R.U32.HI R5, RZ, 0xb, R3 ;  /* 0x0000000bff057819 */ /* 0x000fe20000011603 */
[----:B------:R-:W-:Y:S01]  /*01a0*/  IMAD R42, R7, 0xcd, RZ ;  /* 0x000000cd072a7824 */ /* 0x000fe200078e02ff */
[----:B------:R-:W-:Y:S02]  /*01b0*/  PRMT R3, R41, 0x9910, RZ ;  /* 0x0000991029037816 */ /* 0x000fe400000000ff */
[----:B------:R-:W-:Y:S02]  /*01c0*/  PRMT R6, R5, 0x9910, RZ ;  /* 0x0000991005067816 */ /* 0x000fe400000000ff */
[----:B--2---:R-:W-:Y:S01]  /*01d0*/  SHF.R.U32.HI R2, RZ, 0x1, R4 ;  /* 0x00000001ff027819 */ /* 0x004fe20000011604 */
[----:B------:R-:W-:Y:S01]  /*01e0*/  IMAD R3, R3, 0xa, RZ ;  /* 0x0000000a03037824 */ /* 0x000fe200078e02ff */
[----:B------:R-:W-:Y:S01]  /*01f0*/  SHF.L.U32 R4, R4, 0x6, RZ ;  /* 0x0000000604047819 */ /* 0x000fe200000006ff */
[----:B------:R-:W-:Y:S01]  /*0200*/  IMAD R6, R6, 0xa, RZ ;  /* 0x0000000a06067824 */ /* 0x000fe200078e02ff */
[----:B------:R-:W-:Y:S01]  /*0210*/  IADD3 R18, PT, PT, R9, 0x9, RZ ;  /* 0x0000000909127810 */ /* 0x000fe20007ffe0ff */
[----:B------:R-:W-:Y:S01]  /*0220*/  IMAD R2, R2, 0x1a40, RZ ;  /* 0x00001a4002027824 */ /* 0x000fe200078e02ff */
[----:B------:R-:W-:-:S02]  /*0230*/  IADD3 R3, PT, PT, RZ, -R3, RZ ;  /* 0x80000003ff037210 */ /* 0x000fc40007ffe0ff */
[----:B------:R-:W-:Y:S02]  /*0240*/  IADD3 R6, PT, PT, RZ, -R6, RZ ;  /* 0x80000006ff067210 */ /* 0x000fe40007ffe0ff */
[----:B------:R-:W-:Y:S01]  /*0250*/  PRMT R13, R3, 0x7710, RZ ;  /* 0x00007710030d7816 */ /* 0x000fe200000000ff */
[----:B------:R-:W-:Y:S01]  /*0260*/  HFMA2 R3, -RZ, RZ, 0, 0 ;  /* 0x00000000ff037431 */ /* 0x000fe200000001ff */
[----:B------:R-:W-:Y:S02]  /*0270*/  LOP3.LUT R4, R4, 0x40, RZ, 0xc0, !PT ;  /* 0x0000004004047812 */ /* 0x000fe400078ec0ff */
[----:B------:R-:W-:Y:S02]  /*0280*/  PRMT R15, R6, 0x7710, RZ ;  /* 0x00007710060f7816 */ /* 0x000fe400000000ff */
[----:B------:R-:W-:Y:S02]  /*0290*/  IADD3 R11, PT, PT, R4, R11, RZ ;  /* 0x0000000b040b7210 */ /* 0x000fe40007ffe0ff */
[----:B------:R-:W-:-:S02]  /*02a0*/  IADD3 R6, PT, PT, R9, 0x5, RZ ;  /* 0x0000000509067810 */ /* 0x000fc40007ffe0ff */
[----:B------:R-:W-:Y:S01]  /*02b0*/  IADD3 R4, PT, PT, R9, 0x4, RZ ;  /* 0x0000000409047810 */ /* 0x000fe20007ffe0ff */
[----:B------:R-:W-:Y:S01]  /*02c0*/  IMAD.WIDE.U32 R16, R17, 0x1e0, R2 ;  /* 0x000001e011107825 */ /* 0x000fe200078e0002 */
[----:B------:R-:W-:Y:S02]  /*02d0*/  IADD3 R3, PT, PT, R0, R13, RZ ;  /* 0x0000000d00037210 */ /* 0x000fe40007ffe0ff */
[----:B------:R-:W-:Y:S02]  /*02e0*/  IADD3 R13, PT, PT, R9, 0x7, RZ ;  /* 0x00000007090d7810 */ /* 0x000fe40007ffe0ff */
[----:B------:R-:W-:Y:S02]  /*02f0*/  LOP3.LUT R12, R6, 0xfd, RZ, 0xc0, !PT ;  /* 0x000000fd060c7812 */ /* 0x000fe400078ec0ff */
[----:B------:R-:W-:Y:S02]  /*0300*/  LOP3.LUT R6, R4, 0xfc, RZ, 0xc0, !PT ;  /* 0x000000fc04067812 */ /* 0x000fe400078ec0ff */
[----:B------:R-:W-:Y:S01]  /*0310*/  LOP3.LUT R14, R13, 0xff, RZ, 0xc0, !PT ;  /* 0x000000ff0d0e7812 */ /* 0x000fe200078ec0ff */
[----:B------:R-:W-:Y:S01]  /*0320*/  IMAD R12, R12, 0xcd, RZ ;  /* 0x000000cd0c0c7824 */ /* 0x000fe200078e02ff */
[----:B------:R-:W-:Y:S01]  /*0330*/  LOP3.LUT R13, R8, 0xfe, RZ, 0xc0, !PT ;  /* 0x000000fe080d7812 */ /* 0x000fe200078ec0ff */
[----:B------:R-:W-:Y:S01]  /*0340*/  IMAD R40, R6, 0xcd, RZ ;  /* 0x000000cd06287824 */ /* 0x000fe200078e02ff */
[----:B------:R-:W-:Y:S01]  /*0350*/  IADD3 R0, PT, PT, R0, R15, RZ ;  /* 0x0000000f00007210 */ /* 0x000fe20007ffe0ff */
[----:B------:R-:W-:Y:S01]  /*0360*/  IMAD R14, R14, 0xcd, RZ ;  /* 0x000000cd0e0e7824 */ /* 0x000fe200078e02ff */
[----:B------:R-:W-:Y:S01]  /*0370*/  LOP3.LUT R15, R10, 0xfc, RZ, 0xc0, !PT ;  /* 0x000000fc0a0f7812 */ /* 0x000fe200078ec0ff */
[----:B------:R-:W-:Y:S01]  /*0380*/  IMAD R13, R13, 0xcd, RZ ;  /* 0x000000cd0d0d7824 */ /* 0x000fe200078e02ff */
[----:B------:R-:W-:-:S02]  /*0390*/  SHF.R.U32.HI R40, RZ, 0xb, R40 ;  /* 0x0000000bff287819 */ /* 0x000fc40000011628 */
[----:B------:R-:W-:Y:S01]  /*03a0*/  SHF.R.U32.HI R19, RZ, 0xb, R12 ;  /* 0x0000000bff137819 */ /* 0x000fe2000001160c */
[----:B------:R-:W-:Y:S01]  /*03b0*/  IMAD R15, R15, 0xcd, RZ ;  /* 0x000000cd0f0f7824 */ /* 0x000fe200078e02ff */
[----:B------:R-:W-:Y:S02]  /*03c0*/  LOP3.LUT R18, R18, 0xfd, RZ, 0xc0, !PT ;  /* 0x000000fd12127812 */ /* 0x000fe400078ec0ff */
[----:B------:R-:W-:Y:S02]  /*03d0*/  SHF.R.U32.HI R35, RZ, 0xb, R13 ;  /* 0x0000000bff237819 */ /* 0x000fe4000001160d */
[----:B------:R-:W-:Y:S01]  /*03e0*/  PRMT R12, R40, 0x9910, RZ ;  /* 0x00009910280c7816 */ /* 0x000fe200000000ff */
[----:B------:R-:W-:Y:S01]  /*03f0*/  IMAD R18, R18, 0xcd, RZ ;  /* 0x000000cd12127824 */ /* 0x000fe200078e02ff */
[C---:B------:R-:W-:Y:S01]  /*0400*/  PRMT R13, R19.reuse, 0x9910, RZ ;  /* 0x00009910130d7816 */ /* 0x040fe200000000ff */
[----:B------:R-:W-:Y:S01]  /*0410*/  IMAD R19, R19, 0x1e0, R2 ;  /* 0x000001e013137824 */ /* 0x000fe200078e0202 */
[----:B------:R-:W-:Y:S01]  /*0420*/  SHF.R.U32.HI R21, RZ, 0xb, R14 ;  /* 0x0000000bff157819 */ /* 0x000fe2000001160e */
[----:B------:R-:W-:Y:S01]  /*0430*/  IMAD R12, R12, 0xa, RZ ;  /* 0x0000000a0c0c7824 */ /* 0x000fe200078e02ff */
[----:B------:R-:W-:Y:S01]  /*0440*/  SHF.R.U32.HI R6, RZ, 0xb, R15 ;  /* 0x0000000bff067819 */ /* 0x000fe2000001160f */
[----:B------:R-:W-:Y:S01]  /*0450*/  IMAD R13, R13, 0xa, RZ ;  /* 0x0000000a0d0d7824 */ /* 0x000fe200078e02ff */
[----:B------:R-:W-:-:S02]  /*0460*/  SHF.R.U32.HI R25, RZ, 0xb, R18 ;  /* 0x0000000bff197819 */ /* 0x000fc40000011612 */
[----:B------:R-:W-:Y:S02]  /*0470*/  PRMT R14, R35, 0x9910, RZ ;  /* 0x00009910230e7816 */ /* 0x000fe400000000ff */
[----:B------:R-:W-:Y:S02]  /*0480*/  PRMT R18, R21, 0x9910, RZ ;  /* 0x0000991015127816 */ /* 0x000fe400000000ff */
[----:B------:R-:W-:Y:S01]  /*0490*/  IADD3 R23, PT, PT, RZ, -R12, RZ ;  /* 0x8000000cff177210 */ /* 0x000fe20007ffe0ff */
[----:B------:R-:W-:Y:S01]  /*04a0*/  IMAD R12, R14, 0xa, RZ ;  /* 0x0000000a0e0c7824 */ /* 0x000fe200078e02ff */
[----:B------:R-:W-:Y:S01]  /*04b0*/  PRMT R15, R6, 0x9910, RZ ;  /* 0x00009910060f7816 */ /* 0x000fe200000000ff */
[----:B------:R-:W-:Y:S01]  /*04c0*/  IMAD R14, R18, 0xa, RZ ;  /* 0x0000000a120e7824 */ /* 0x000fe200078e02ff */
[----:B------:R-:W-:Y:S02]  /*04d0*/  IADD3 R27, PT, PT, RZ, -R13, RZ ;  /* 0x8000000dff1b7210 */ /* 0x000fe40007ffe0ff */
[----:B------:R-:W-:Y:S01]  /*04e0*/  PRMT R20, R25, 0x9910, RZ ;  /* 0x0000991019147816 */ /* 0x000fe200000000ff */
[----:B------:R-:W-:Y:S01]  /*04f0*/  IMAD R13, R15, 0xa, RZ ;  /* 0x0000000a0f0d7824 */ /* 0x000fe200078e02ff */
[----:B------:R-:W-:-:S02]  /*0500*/  PRMT R23, R23, 0x7710, RZ ;  /* 0x0000771017177816 */ /* 0x000fc400000000ff */
[----:B------:R-:W-:Y:S01]  /*0510*/  PRMT R27, R27, 0x7710, RZ ;  /* 0x000077101b1b7816 */ /* 0x000fe200000000ff */
[----:B------:R-:W-:Y:S01]  /*0520*/  IMAD R15, R20, 0xa, RZ ;  /* 0x0000000a140f7824 */ /* 0x000fe200078e02ff */
[C---:B------:R-:W-:Y:S02]  /*0530*/  IADD3 R23, PT, PT, R4.reuse, R23, RZ ;  /* 0x0000001704177210 */ /* 0x040fe40007ffe0ff */
[----:B------:R-:W-:Y:S02]  /*0540*/  IADD3 R4, PT, PT, R4, R27, RZ ;  /* 0x0000001b04047210 */ /* 0x000fe40007ffe0ff */
[----:B------:R-:W-:Y:S02]  /*0550*/  IADD3 R27, PT, PT, RZ, -R14, RZ ;  /* 0x8000000eff1b7210 */ /* 0x000fe40007ffe0ff */
[----:B------:R-:W-:Y:S02]  /*0560*/  IADD3 R14, PT, PT, RZ, -R13, RZ ;  /* 0x8000000dff0e7210 */ /* 0x000fe40007ffe0ff */
[----:B------:R-:W-:-:S02]  /*0570*/  IADD3 R12, PT, PT, RZ, -R12, RZ ;  /* 0x8000000cff0c7210 */ /* 0x000fc40007ffe0ff */
[----:B------:R-:W-:Y:S02]  /*0580*/  IADD3 R29, PT, PT, RZ, -R15, RZ ;  /* 0x8000000fff1d7210 */ /* 0x000fe40007ffe0ff */
[----:B------:R-:W-:Y:S02]  /*0590*/  PRMT R15, R14, 0x7710, RZ ;  /* 0x000077100e0f7816 */ /* 0x000fe400000000ff */
[----:B------:R-:W-:Y:S02]  /*05a0*/  PRMT R13, R12, 0x7710, RZ ;  /* 0x000077100c0d7816 */ /* 0x000fe400000000ff */
[----:B------:R-:W-:Y:S02]  /*05b0*/  PRMT R29, R29, 0x7710, RZ ;  /* 0x000077101d1d7816 */ /* 0x000fe400000000ff */
[----:B------:R-:W-:Y:S02]  /*05c0*/  IADD3 R12, PT, PT, R9, 0x1, RZ ;  /* 0x00000001090c7810 */ /* 0x000fe40007ffe0ff */
[----:B------:R-:W-:-:S02]  /*05d0*/  IADD3 R15, PT, PT, R10, R15, RZ ;  /* 0x0000000f0a0f7210 */ /* 0x000fc40007ffe0ff */
[----:B------:R-:W-:Y:S02]  /*05e0*/  IADD3 R10, PT, PT, R10, R29, RZ ;  /* 0x0000001d0a0a7210 */ /* 0x000fe40007ffe0ff */
[C---:B------:R-:W-:Y:S02]  /*05f0*/  IADD3 R29, PT, PT, R9.reuse, 0x19, RZ ;  /* 0x00000019091d7810 */ /* 0x040fe40007ffe0ff */
[----:B------:R-:W-:Y:S02]  /*0600*/  LOP3.LUT R12, R12, 0xfd, RZ, 0xc0, !PT ;  /* 0x000000fd0c0c7812 */ /* 0x000fe400078ec0ff */
[----:B------:R-:W-:Y:S02]  /*0610*/  IADD3 R30, PT, PT, R9, 0x1b, RZ ;  /* 0x0000001b091e7810 */ /* 0x000fe40007ffe0ff */
[----:B------:R-:W-:Y:S01]  /*0620*/  LOP3.LUT R29, R29, 0xfd, RZ, 0xc0, !PT ;  /* 0x000000fd1d1d7812 */ /* 0x000fe200078ec0ff */
[----:B------:R-:W-:Y:S01]  /*0630*/  IMAD R12, R12, 0xcd, RZ ;  /* 0x000000cd0c0c7824 */ /* 0x000fe200078e02ff */
[----:B------:R-:W-:-:S02]  /*0640*/  SHF.R.U32.HI R42, RZ, 0xb, R42 ;  /* 0x0000000bff2a7819 */ /* 0x000fc4000001162a */
[----:B------:R-:W-:Y:S01]  /*0650*/  LOP3.LUT R31, R30, 0xff, RZ, 0xc0, !PT ;  /* 0x000000ff1e1f7812 */ /* 0x000fe200078ec0ff */
[----:B------:R-:W-:Y:S01]  /*0660*/  IMAD R30, R29, 0xcd, RZ ;  /* 0x000000cd1d1e7824 */ /* 0x000fe200078e02ff */
[----:B------:R-:W-:Y:S02]  /*0670*/  PRMT R27, R27, 0x7710, RZ ;  /* 0x000077101b1b7816 */ /* 0x000fe400000000ff */
[----:B------:R-:W-:Y:S01]  /*0680*/  SHF.R.U32.HI R29, RZ, 0xb, R12 ;  /* 0x0000000bff1d7819 */ /* 0x000fe2000001160c */
[----:B------:R-:W-:Y:S01]  /*0690*/  IMAD R32, R31, 0xcd, RZ ;  /* 0x000000cd1f207824 */ /* 0x000fe200078e02ff */
[----:B------:R-:W-:Y:S02]  /*06a0*/  IADD3 R14, PT, PT, R9, 0xb, RZ ;  /* 0x0000000b090e7810 */ /* 0x000fe40007ffe0ff */
[----:B------:R-:W-:Y:S02]  /*06b0*/  PRMT R12, R42, 0x9910, RZ ;  /* 0x000099102a0c7816 */ /* 0x000fe400000000ff */
[----:B------:R-:W-:-:S02]  /*06c0*/  IADD3 R13, PT, PT, R8, R13, RZ ;  /* 0x0000000d080d7210 */ /* 0x000fc40007ffe0ff */
[C---:B------:R-:W-:Y:S01]  /*06d0*/  IADD3 R18, PT, PT, R9.reuse, 0xd, RZ ;  /* 0x0000000d09127810 */ /* 0x040fe20007ffe0ff */
[----:B------:R-:W-:Y:S01]  /*06e0*/  IMAD R12, R12, 0xa, RZ ;  /* 0x0000000a0c0c7824 */ /* 0x000fe200078e02ff */
[----:B------:R-:W-:Y:S02]  /*06f0*/  IADD3 R8, PT, PT, R8, R27, RZ ;  /* 0x0000001b08087210 */ /* 0x000fe40007ffe0ff */
[C---:B------:R-:W-:Y:S02]  /*0700*/  IADD3 R24, PT, PT, R9.reuse, 0x12, RZ ;  /* 0x0000001209187810 */ /* 0x040fe40007ffe0ff */
[----:B------:R-:W-:Y:S02]  /*0710*/  IADD3 R27, PT, PT, R9, 0x15, RZ ;  /* 0x00000015091b7810 */ /* 0x000fe40007ffe0ff */
[----:B------:R-:W-:Y:S02]  /*0720*/  LOP3.LUT R7, R14, 0xff, RZ, 0xc0, !PT ;  /* 0x000000ff0e077812 */ /* 0x000fe400078ec0ff */
[----:B------:R-:W-:-:S02]  /*0730*/  LOP3.LUT R18, R18, 0xfd, RZ, 0xc0, !PT ;  /* 0x000000fd12127812 */ /* 0x000fc400078ec0ff */
[----:B------:R-:W-:Y:S01]  /*0740*/  LOP3.LUT R24, R24, 0xfe, RZ, 0xc0, !PT ;  /* 0x000000fe18187812 */ /* 0x000fe200078ec0ff */
[----:B------:R-:W-:Y:S01]  /*0750*/  IMAD R7, R7, 0xcd, RZ ;  /* 0x000000cd07077824 */ /* 0x000fe200078e02ff */
[----:B------:R-:W-:Y:S01]  /*0760*/  LOP3.LUT R27, R27, 0xfd, RZ, 0xc0, !PT ;  /* 0x000000fd1b1b7812 */ /* 0x000fe200078ec0ff */
[----:B------:R-:W-:Y:S01]  /*0770*/  IMAD R18, R18, 0xcd, RZ ;  /* 0x000000cd12127824 */ /* 0x000fe200078e02ff */
[----:B------:R-:W-:Y:S01]  /*0780*/  IADD3 R12, PT, PT, RZ, -R12, RZ ;  /* 0x8000000cff0c7210 */ /* 0x000fe20007ffe0ff */
[----:B------:R-:W-:Y:S01]  /*0790*/  IMAD R14, R24, 0xcd, RZ ;  /* 0x000000cd180e7824 */ /* 0x000fe200078e02ff */
[----:B------:R-:W-:Y:S01]  /*07a0*/  IADD3 R22, PT, PT, R9, 0x11, RZ ;  /* 0x0000001109167810 */ /* 0x000fe20007ffe0ff */
[----:B------:R-:W-:Y:S01]  /*07b0*/  IMAD R24, R27, 0xcd, RZ ;  /* 0x000000cd1b187824 */ /* 0x000fe200078e02ff */
[----:B------:R-:W-:Y:S01]  /*07c0*/  SHF.R.U32.HI R27, RZ, 0xb, R7 ;  /* 0x0000000bff1b7819 */ /* 0x000fe20000011607 */
[----:B------:R-:W-:Y:S01]  /*07d0*/  IMAD R7, R29, 0x1e0, R2 ;  /* 0x000001e01d077824 */ /* 0x000fe200078e0202 */
[----:B------:R-:W-:-:S02]  /*07e0*/  PRMT R12, R12, 0x7710, RZ ;  /* 0x000077100c0c7816 */ /* 0x000fc400000000ff */
[----:B------:R-:W-:Y:S01]  /*07f0*/  SHF.R.U32.HI R31, RZ, 0xb, R18 ;  /* 0x0000000bff1f7819 */ /* 0x000fe20000011612 */
[--C-:B------:R-:W-:Y:S01]  /*0800*/  IMAD R18, R21, 0x1e0, R2.reuse ;  /* 0x000001e015127824 */ /* 0x100fe200078e0202 */
[----:B------:R-:W-:Y:S01]  /*0810*/  PRMT R29, R29, 0x9910, RZ ;  /* 0x000099101d1d7816 */ /* 0x000fe200000000ff */
[--C-:B------:R-:W-:Y:S01]  /*0820*/  IMAD R34, R27, 0x1e0, R2.reuse ;  /* 0x000001e01b227824 */ /* 0x100fe200078e0202 */
[----:B------:R-:W-:Y:S01]  /*0830*/  LOP3.LUT R22, R22, 0xfd, RZ, 0xc0, !PT ;  /* 0x000000fd16167812 */ /* 0x000fe200078ec0ff */
[----:B------:R-:W-:Y:S01]  /*0840*/  IMAD R31, R31, 0x1e0, R2 ;  /* 0x000001e01f1f7824 */ /* 0x000fe200078e0202 */
[C---:B------:R-:W-:Y:S02]  /*0850*/  IADD3 R20, PT, PT, R9.reuse, 0xf, RZ ;  /* 0x0000000f09147810 */ /* 0x040fe40007ffe0ff */
[----:B------:R-:W-:Y:S01]  /*0860*/  IADD3 R21, PT, PT, R9, R12, RZ ;  /* 0x0000000c09157210 */ /* 0x000fe20007ffe0ff */
[----:B------:R-:W-:Y:S01]  /*0870*/  IMAD R22, R22, 0xcd, RZ ;  /* 0x000000cd16167824 */ /* 0x000fe200078e02ff */
[----:B------:R-:W-:-:S02]  /*0880*/  MOV R27, R29 ;  /* 0x0000001d001b7202 */ /* 0x000fc40000000f00 */
[----:B------:R-:W-:Y:S02]  /*0890*/  IADD3 R26, PT, PT, R9, 0x13, RZ ;  /* 0x00000013091a7810 */ /* 0x000fe40007ffe0ff */
[----:B------:R-:W-:Y:S02]  /*08a0*/  LOP3.LUT R20, R20, 0xff, RZ, 0xc0, !PT ;  /* 0x000000ff14147812 */ /* 0x000fe400078ec0ff */
[----:B------:R-:W-:Y:S02]  /*08b0*/  LOP3.LUT R21, R21, 0xfe, RZ, 0xc0, !PT ;  /* 0x000000fe15157812 */ /* 0x000fe400078ec0ff */
[----:B------:R-:W-:Y:S01]  /*08c0*/  SHF.R.U32.HI R47, RZ, 0xb, R30 ;  /* 0x0000000bff2f7819 */ /* 0x000fe2000001161e */
[----:B------:R-:W-:Y:S01]  /*08d0*/  IMAD R20, R20, 0xcd, RZ ;  /* 0x000000cd14147824 */ /* 0x000fe200078e02ff */
[----:B------:R-:W-:Y:S02]  /*08e0*/  LOP3.LUT R12, R2, 0xfe, R3, 0xf8, !PT ;  /* 0x000000fe020c7812 */ /* 0x000fe400078ef803 */
[----:B------:R-:W-:-:S02]  /*08f0*/  IADD3 R28, PT, PT, R9, 0x17, RZ ;  /* 0x00000017091c7810 */ /* 0x000fc40007ffe0ff */
[----:B------:R-:W-:Y:S01]  /*0900*/  SHF.R.U32.HI R49, RZ, 0xb, R32 ;  /* 0x0000000bff317819 */ /* 0x000fe20000011620 */
[----:B------:R-:W-:Y:S01]  /*0910*/  IMAD R32, R5, 0x1e0, R2 ;  /* 0x000001e005207824 */ /* 0x000fe200078e0202 */
[----:B------:R-:W-:Y:S01]  /*0920*/  LOP3.LUT R3, R8, 0xfe, RZ, 0xc0, !PT ;  /* 0x000000fe08037812 */ /* 0x000fe200078ec0ff */
[----:B------:R-:W-:Y:S01]  /*0930*/  IMAD R8, R27, 0xa, RZ ;  /* 0x0000000a1b087824 */ /* 0x000fe200078e02ff */
[----:B------:R-:W-:Y:S01]  /*0940*/  LOP3.LUT R26, R26, 0xff, RZ, 0xc0, !PT ;  /* 0x000000ff1a1a7812 */ /* 0x000fe200078ec0ff */
[----:B------:R-:W-:Y:S01]  /*0950*/  IMAD R41, R41, 0x1e0, R12 ;  /* 0x000001e029297824 */ /* 0x000fe200078e020c */
[C---:B------:R-:W-:Y:S02]  /*0960*/  LOP3.LUT R5, R2.reuse, R21, RZ, 0xfc, !PT ;  /* 0x0000001502057212 */ /* 0x040fe400078efcff */
[----:B------:R-:W-:Y:S01]  /*0970*/  SHF.R.U32.HI R37, RZ, 0xb, R22 ;  /* 0x0000000bff257819 */ /* 0x000fe20000011616 */
[----:B------:R-:W-:Y:S01]  /*0980*/  IMAD R22, R47, 0x1e0, R2 ;  /* 0x000001e02f167824 */ /* 0x000fe200078e0202 */
[----:B------:R-:W-:Y:S01]  /*0990*/  LOP3.LUT R15, R2, 0xfe, R15, 0xf8, !PT ;  /* 0x000000fe020f7812 */ /* 0x000fe200078ef80f */
[----:B------:R-:W-:Y:S01]  /*09a0*/  IMAD R26, R26, 0xcd, RZ ;  /* 0x000000cd1a1a7824 */ /* 0x000fe200078e02ff */
[----:B------:R-:W-:Y:S01]  /*09b0*/  SHF.R.U32.HI R14, RZ, 0xb, R14 ;  /* 0x0000000bff0e7819 */ /* 0x000fe2000001160e */
[----:B------:R-:W-:Y:S01]  /*09c0*/  IMAD R42, R42, 0x1e0, R5 ;  /* 0x000001e02a2a7824 */ /* 0x000fe200078e0205 */
[----:B------:R-:W-:Y:S01]  /*09d0*/  LOP3.LUT R28, R28, 0xff, RZ, 0xc0, !PT ;  /* 0x000000ff1c1c7812 */ /* 0x000fe200078ec0ff */
[--C-:B------:R-:W-:Y:S01]  /*09e0*/  IMAD R6, R6, 0x1e0, R15.reuse ;  /* 0x000001e006067824 */ /* 0x100fe200078e020f */
[----:B------:R-:W-:Y:S01]  /*09f0*/  LOP3.LUT R27, R4, 0xfe, RZ, 0xc0, !PT ;  /* 0x000000fe041b7812 */ /* 0x000fe200078ec0ff */
[----:B------:R-:W-:Y:S01]  /*0a00*/  IMAD R5, R14, 0x1e0, R15 ;  /* 0x000001e00e057824 */ /* 0x000fe200078e020f */
[----:B------:R-:W-:Y:S01]  /*0a10*/  IADD3 R8, PT, PT, RZ, -R8, RZ ;  /* 0x80000008ff087210 */ /* 0x000fe20007ffe0ff */
[----:B------:R-:W-:Y:S01]  /*0a20*/  IMAD R28, R28, 0xcd, RZ ;  /* 0x000000cd1c1c7824 */ /* 0x000fe200078e02ff */
[----:B------:R-:W-:-:S02]  /*0a30*/  SHF.R.U32.HI R33, RZ, 0xb, R20 ;  /* 0x0000000bff217819 */ /* 0x000fc40000011614 */
[----:B------:R-:W-:Y:S02]  /*0a40*/  LOP3.LUT R20, R2, 0xfe, R13, 0xf8, !PT ;  /* 0x000000fe02147812 */ /* 0x000fe400078ef80d */
[----:B------:R-:W-:Y:S02]  /*0a50*/  IADD3 R15, PT, PT, R27, R22, RZ ;  /* 0x000000161b0f7210 */ /* 0x000fe40007ffe0ff */
[----:B------:R-:W-:Y:S01]  /*0a60*/  LOP3.LUT R13, R10, 0xfe, RZ, 0xc0, !PT ;  /* 0x000000fe0a0d7812 */ /* 0x000fe200078ec0ff */
[----:B------:R-:W-:Y:S01]  /*0a70*/  IMAD R35, R35, 0x1e0, R20 ;  /* 0x000001e023237824 */ /* 0x000fe200078e0214 */
[----:B------:R-:W-:Y:S02]  /*0a80*/  PRMT R22, R8, 0x7710, RZ ;  /* 0x0000771008167816 */ /* 0x000fe400000000ff */
[C---:B------:R-:W-:Y:S02]  /*0a90*/  IADD3 R8, PT, PT, R9.reuse, 0x10, RZ ;  /* 0x0000001009087810 */ /* 0x040fe40007ffe0ff */
[----:B------:R-:W-:-:S02]  /*0aa0*/  IADD3 R10, PT, PT, R9, 0x1a, RZ ;  /* 0x0000001a090a7810 */ /* 0x000fc40007ffe0ff */
[----:B------:R-:W-:Y:S01]  /*0ab0*/  SHF.R.U32.HI R39, RZ, 0xb, R26 ;  /* 0x0000000bff277819 */ /* 0x000fe2000001161a */
[----:B------:R-:W-:Y:S01]  /*0ac0*/  IMAD R26, R25, 0x1e0, R2 ;  /* 0x000001e0191a7824 */ /* 0x000fe200078e0202 */
[----:B------:R-:W-:Y:S01]  /*0ad0*/  SHF.R.U32.HI R43, RZ, 0xb, R24 ;  /* 0x0000000bff2b7819 */ /* 0x000fe20000011618 */
[----:B------:R-:W-:Y:S01]  /*0ae0*/  IMAD R24, R49, 0x1e0, R2 ;  /* 0x000001e031187824 */ /* 0x000fe200078e0202 */
[----:B------:R-:W-:Y:S01]  /*0af0*/  SHF.R.U32.HI R45, RZ, 0xb, R28 ;  /* 0x0000000bff2d7819 */ /* 0x000fe2000001161c */
[--C-:B------:R-:W-:Y:S01]  /*0b00*/  IMAD R25, R37, 0x1e0, R2.reuse ;  /* 0x000001e025197824 */ /* 0x100fe200078e0202 */
[----:B------:R-:W-:Y:S01]  /*0b10*/  IADD3 R14, PT, PT, R18, R3, RZ ;  /* 0x00000003120e7210 */ /* 0x000fe20007ffe0ff */
[--C-:B------:R-:W-:Y:S01]  /*0b20*/  IMAD R28, R33, 0x1e0, R2.reuse ;  /* 0x000001e0211c7824 */ /* 0x100fe200078e0202 */
[----:B------:R-:W-:Y:S01]  /*0b30*/  IADD3 R29, PT, PT, R19, R27, RZ ;  /* 0x0000001b131d7210 */ /* 0x000fe20007ffe0ff */
[--C-:B------:R-:W-:Y:S01]  /*0b40*/  IMAD R30, R45, 0x1e0, R2.reuse ;  /* 0x000001e02d1e7824 */ /* 0x100fe200078e0202 */
[----:B------:R-:W0:Y:S01]  /*0b50*/  LDC.64 R18, c[0x0][0x388] ;  /* 0x0000e200ff127b82 */ /* 0x000e220000000a00 */
[----:B------:R-:W-:Y:S01]  /*0b60*/  LOP3.LUT R8, R8, 0xfc, RZ, 0xc0, !PT ;  /* 0x000000fc08087812 */ /* 0x000fe200078ec0ff */
[--C-:B------:R-:W-:Y:S01]  /*0b70*/  IMAD R33, R43, 0x1e0, R2.reuse ;  /* 0x000001e02b217824 */ /* 0x100fe200078e0202 */
[----:B------:R-:W-:Y:S01]  /*0b80*/  LOP3.LUT R10, R10, 0xfe, RZ, 0xc0, !PT ;  /* 0x000000fe0a0a7812 */ /* 0x000fe200078ec0ff */
[----:B------:R-:W-:Y:S01]  /*0b90*/  IMAD R36, R39, 0x1e0, R2 ;  /* 0x000001e027247824 */ /* 0x000fe200078e0202 */
[----:B------:R-:W-:Y:S01]  /*0ba0*/  IADD3 R22, PT, PT, R9, R22, RZ ;  /* 0x0000001609167210 */ /* 0x000fe20007ffe0ff */
[----:B------:R-:W-:Y:S01]  /*0bb0*/  IMAD R8, R8, 0xcd, RZ ;  /* 0x000000cd08087824 */ /* 0x000fe200078e02ff */
[C---:B------:R-:W-:Y:S01]  /*0bc0*/  IADD3 R4, PT, PT, R3.reuse, R24, RZ ;  /* 0x0000001803047210 */ /* 0x040fe20007ffe0ff */
[----:B------:R-:W-:Y:S01]  /*0bd0*/  IMAD R10, R10, 0xcd, RZ ;  /* 0x000000cd0a0a7824 */ /* 0x000fe200078e02ff */
[----:B------:R-:W-:Y:S01]  /*0be0*/  IADD3 R3, PT, PT, R3, R25, RZ ;  /* 0x0000001903037210 */ /* 0x000fe20007ffe0ff */
[----:B------:R-:W-:Y:S01]  /*0bf0*/  HFMA2 R39, -RZ, RZ, 0, 0 ;  /* 0x00000000ff277431 */ /* 0x000fe200000001ff */
[----:B------:R-:W-:-:S02]  /*0c00*/  LOP3.LUT R25, R0, 0xfe, RZ, 0xc0, !PT ;  /* 0x000000fe00197812 */ /* 0x000fc400078ec0ff */
[----:B------:R-:W-:Y:S02]  /*0c10*/  CS2R R48, SRZ ;  /* 0x0000000000307805 */ /* 0x000fe4000001ff00 */
[----:B------:R-:W-:Y:S02]  /*0c20*/  LOP3.LUT R22, R22, 0xfe, RZ, 0xc0, !PT ;  /* 0x000000fe16167812 */ /* 0x000fe400078ec0ff */
[----:B------:R-:W-:Y:S02]  /*0c30*/  IADD3 R32, PT, PT, R32, R25, RZ ;  /* 0x0000001920207210 */ /* 0x000fe40007ffe0ff */
[C---:B------:R-:W-:Y:S02]  /*0c40*/  IADD3 R30, PT, PT, R25.reuse, R30, RZ ;  /* 0x0000001e191e7210 */ /* 0x040fe40007ffe0ff */
[----:B------:R-:W-:Y:S02]  /*0c50*/  IADD3 R31, PT, PT, R25, R31, RZ ;  /* 0x0000001f191f7210 */ /* 0x000fe40007ffe0ff */
[----:B------:R-:W-:-:S02]  /*0c60*/  IADD3 R0, PT, PT, R7, R22, RZ ;  /* 0x0000001607007210 */ /* 0x000fc40007ffe0ff */
[----:B------:R-:W-:Y:S01]  /*0c70*/  SHF.R.U32.HI R7, RZ, 0xb, R10 ;  /* 0x0000000bff077819 */ /* 0x000fe2000001160a */
[----:B0-----:R-:W-:Y:S01]  /*0c80*/  IMAD.WIDE.U32 R18, R11, 0x4, R18 ;  /* 0x000000040b127825 */ /* 0x001fe200078e0012 */
[----:B------:R-:W-:Y:S02]  /*0c90*/  SHF.R.U32.HI R25, RZ, 0xb, R8 ;  /* 0x0000000bff197819 */ /* 0x000fe40000011608 */
[C---:B------:R-:W-:Y:S01]  /*0ca0*/  IADD3 R33, PT, PT, R22.reuse, R33, RZ ;  /* 0x0000002116217210 */ /* 0x040fe20007ffe0ff */
[--C-:B------:R-:W-:Y:S01]  /*0cb0*/  IMAD R7, R7, 0x1e0, R20.reuse ;  /* 0x000001e007077824 */ /* 0x100fe200078e0214 */
[----:B------:R-:W-:Y:S01]  /*0cc0*/  IADD3 R34, PT, PT, R22, R34, RZ ;  /* 0x0000002216227210 */ /* 0x000fe20007ffe0ff */
[----:B------:R-:W-:Y:S01]  /*0cd0*/  IMAD R8, R25, 0x1e0, R20 ;  /* 0x000001e019087824 */ /* 0x000fe200078e0214 */
[C---:B------:R-:W-:Y:S02]  /*0ce0*/  IADD3 R10, PT, PT, R9.reuse, 0xe, RZ ;  /* 0x0000000e090a7810 */ /* 0x040fe40007ffe0ff */
[----:B------:R-:W-:-:S02]  /*0cf0*/  IADD3 R22, PT, PT, R9, 0x18, RZ ;  /* 0x0000001809167810 */ /* 0x000fc40007ffe0ff */
[----:B------:R-:W-:Y:S02]  /*0d00*/  LOP3.LUT R20, R10, 0xfe, RZ, 0xc0, !PT ;  /* 0x000000fe0a147812 */ /* 0x000fe400078ec0ff */
[----:B------:R-:W-:Y:S02]  /*0d10*/  LOP3.LUT R22, R22, 0xfc, RZ, 0xc0, !PT ;  /* 0x000000fc16167812 */ /* 0x000fe400078ec0ff */
[C---:B------:R-:W-:Y:S01]  /*0d20*/  IADD3 R10, PT, PT, R9.reuse, 0xc, RZ ;  /* 0x0000000c090a7810 */ /* 0x040fe20007ffe0ff */
[----:B------:R-:W-:Y:S01]  /*0d30*/  IMAD R20, R20, 0xcd, RZ ;  /* 0x000000cd14147824 */ /* 0x000fe200078e02ff */
[----:B------:R-:W-:Y:S01]  /*0d40*/  IADD3 R9, PT, PT, R9, 0x16, RZ ;  /* 0x0000001609097810 */ /* 0x000fe20007ffe0ff */
[----:B------:R-:W-:Y:S01]  /*0d50*/  IMAD R22, R22, 0xcd, RZ ;  /* 0x000000cd16167824 */ /* 0x000fe200078e02ff */
[----:B------:R-:W-:Y:S02]  /*0d60*/  LOP3.LUT R10, R10, 0xfc, RZ, 0xc0, !PT ;  /* 0x000000fc0a0a7812 */ /* 0x000fe400078ec0ff */
[----:B------:R-:W-:-:S02]  /*0d70*/  LOP3.LUT R9, R9, 0xfe, RZ, 0xc0, !PT ;  /* 0x000000fe09097812 */ /* 0x000fc400078ec0ff */
[----:B------:R-:W-:Y:S01]  /*0d80*/  LOP3.LUT R23, R2, 0xfe, R23, 0xf8, !PT ;  /* 0x000000fe02177812 */ /* 0x000fe200078ef817 */
[----:B------:R-:W-:Y:S01]  /*0d90*/  IMAD R11, R10, 0xcd, RZ ;  /* 0x000000cd0a0b7824 */ /* 0x000fe200078e02ff */
[----:B------:R-:W-:Y:S01]  /*0da0*/  SHF.R.U32.HI R24, RZ, 0xb, R22 ;  /* 0x0000000bff187819 */ /* 0x000fe20000011616 */
[----:B------:R-:W-:Y:S01]  /*0db0*/  IMAD R22, R9, 0xcd, RZ ;  /* 0x000000cd09167824 */ /* 0x000fe200078e02ff */
[----:B------:R-:W-:Y:S01]  /*0dc0*/  SHF.R.U32.HI R20, RZ, 0xb, R20 ;  /* 0x0000000bff147819 */ /* 0x000fe20000011614 */
[--C-:B------:R-:W-:Y:S01]  /*0dd0*/  IMAD R40, R40, 0x1e0, R23.reuse ;  /* 0x000001e028287824 */ /* 0x100fe200078e0217 */
[----:B------:R-:W-:Y:S01]  /*0de0*/  LOP3.LUT R16, R16, R21, RZ, 0xfc, !PT ;  /* 0x0000001510107212 */ /* 0x000fe200078efcff */
[--C-:B------:R-:W-:Y:S01]  /*0df0*/  IMAD R9, R24, 0x1e0, R23.reuse ;  /* 0x000001e018097824 */ /* 0x100fe200078e0217 */
[----:B------:R-:W-:Y:S01]  /*0e00*/  IADD3 R46, P1, PT, R18, 0xa00, RZ ;  /* 0x00000a00122e7810 */ /* 0x000fe20007f3e0ff */
[----:B------:R-:W-:Y:S01]  /*0e10*/  IMAD R10, R20, 0x1e0, R23 ;  /* 0x000001e0140a7824 */ /* 0x000fe200078e0217 */
[----:B-1----:R-:W-:-:S02]  /*0e20*/  LEA R44, P2, R16, UR4, 0x2 ;  /* 0x00000004102c7c11 */ /* 0x002fc4000f8410ff */
[----:B------:R-:W-:Y:S02]  /*0e30*/  SHF.R.U32.HI R23, RZ, 0xb, R22 ;  /* 0x0000000bff177819 */ /* 0x000fe40000011616 */
[----:B------:R-:W-:Y:S02]  /*0e40*/  SHF.R.U32.HI R21, RZ, 0xb, R11 ;  /* 0x0000000bff157819 */ /* 0x000fe4000001160b */
[----:B------:R-:W-:Y:S01]  /*0e50*/  IADD3.X R47, PT, PT, RZ, R19, RZ, P1, !PT ;  /* 0x00000013ff2f7210 */ /* 0x000fe20000ffe4ff */
[--C-:B------:R-:W-:Y:S01]  /*0e60*/  IMAD R11, R23, 0x1e0, R12.reuse ;  /* 0x000001e0170b7824 */ /* 0x100fe200078e020c */
[----:B------:R-:W-:Y:S01]  /*0e70*/  LEA.HI.X R16, R16, UR5, R17, 0x2, P2 ;  /* 0x0000000510107c11 */ /* 0x000fe200090f1411 */
[----:B------:R-:W-:Y:S01]  /*0e80*/  IMAD R12, R21, 0x1e0, R12 ;  /* 0x000001e0150c7824 */ /* 0x000fe200078e020c */
[----:B------:R-:W-:Y:S02]  /*0e90*/  IADD3 R44, P1, PT, R44, 0x780, RZ ;  /* 0x000007802c2c7810 */ /* 0x000fe40007f3e0ff */
[----:B------:R-:W-:-:S02]  /*0ea0*/  IADD3 R2, PT, PT, R26, R13, RZ ;  /* 0x0000000d1a027210 */ /* 0x000fc40007ffe0ff */
[----:B------:R-:W-:Y:S02]  /*0eb0*/  IADD3 R13, PT, PT, R13, R36, RZ ;  /* 0x000000240d0d7210 */ /* 0x000fe40007ffe0ff */
[----:B------:R-:W-:Y:S02]  /*0ec0*/  IADD3 R28, PT, PT, R27, R28, RZ ;  /* 0x0000001c1b1c7210 */ /* 0x000fe40007ffe0ff */
[----:B---3--:R-:W-:-:S07]  /*0ed0*/  IADD3.X R45, PT, PT, RZ, R16, RZ, P1, !PT ;  /* 0x00000010ff2d7210 */ /* 0x008fce0000ffe4ff */
.L_x_2:
[----:B------:R-:W-:Y:S06]  /*0ee0*/  BAR.SYNC.DEFER_BLOCKING 0x0 ;  /* 0x0000000000007b1d */ /* 0x000fec0000010000 */
[----:B------:R-:W-:Y:S04]  /*0ef0*/  BSSY.RECONVERGENT B0, `(.L_x_0) ;  /* 0x0000053000007945 */ /* 0x000fe80003800200 */
[----:B------:R-:W-:Y:S05]  /*0f00*/  @P0 BRA `(.L_x_1) ;  /* 0x0000000400440947 */ /* 0x000fea0003800000 */
[----:B------:R-:W0:Y:S01]  /*0f10*/  LDC.64 R62, c[0x0][0x380] ;  /* 0x0000e000ff3e7b82 */ /* 0x000e220000000a00 */
[----:B------:R-:W-:Y:S02]  /*0f20*/  IADD3 R27, PT, PT, R0, 0x1, RZ ;  /* 0x00000001001b7810 */ /* 0x000fe40007ffe0ff */
[----:B------:R-:W-:-:S03]  /*0f30*/  IADD3 R25, PT, PT, R32, 0x1, RZ ;  /* 0x0000000120197810 */ /* 0x000fc60007ffe0ff */
[----:B0-----:R-:W-:-:S04]  /*0f40*/  IMAD.WIDE.U32 R26, R27, 0x4, R62 ;  /* 0x000000041b1a7825 */ /* 0x001fc800078e003e */
[--C-:B------:R-:W-:Y:S01]  /*0f50*/  IMAD.WIDE.U32 R24, R25, 0x4, R62.reuse ;  /* 0x0000000419187825 */ /* 0x100fe200078e003e */
[----:B------:R-:W2:Y:S03]  /*0f60*/  LDG.E.CONSTANT R21, desc[UR8][R26.64] ;  /* 0x000000081a157981 */ /* 0x000ea6000c1e9900 */
[--C-:B------:R-:W-:Y:S01]  /*0f70*/  IMAD.WIDE.U32 R18, R42, 0x4, R62.reuse ;  /* 0x000000042a127825 */ /* 0x100fe200078e003e */
[----:B------:R0:W2:Y:S03]  /*0f80*/  LDG.E.CONSTANT R23, desc[UR8][R24.64] ;  /* 0x0000000818177981 */ /* 0x0000a6000c1e9900 */
[----:B------:R-:W-:Y:S01]  /*0f90*/  IMAD.WIDE.U32 R16, R41, 0x4, R62 ;  /* 0x0000000429107825 */ /* 0x000fe200078e003e */
[----:B------:R-:W2:Y:S04]  /*0fa0*/  LDG.E.CONSTANT R20, desc[UR8][R18.64] ;  /* 0x0000000812147981 */ /* 0x000ea8000c1e9900 */
[----:B------:R-:W2:Y:S01]  /*0fb0*/  LDG.E.CONSTANT R22, desc[UR8][R16.64] ;  /* 0x0000000810167981 */ /* 0x000ea2000c1e9900 */
[----:B------:R-:W1:Y:S01]  /*0fc0*/  S2R R37, SR_CgaCtaId ;  /* 0x0000000000257919 */ /* 0x000e620000008800 */
[----:B------:R-:W3:Y:S01]  /*0fd0*/  S2R R43, SR_TID.X ;  /* 0x00000000002b7919 */ /* 0x000ee20000002100 */
[----:B------:R-:W-:-:S02]  /*0fe0*/  MOV R36, 0x400 ;  /* 0x0000040000247802 */ /* 0x000fc40000000f00 */
[----:B0-----:R-:W-:Y:S02]  /*0ff0*/  IADD3 R25, PT, PT, R2, 0x1, RZ ;  /* 0x0000000102197810 */ /* 0x001fe40007ffe0ff */
[----:B------:R-:W-:Y:S02]  /*1000*/  IADD3 R65, PT, PT, R29, 0x1, RZ ;  /* 0x000000011d417810 */ /* 0x000fe40007ffe0ff */
[----:B------:R-:W-:Y:S01]  /*1010*/  IADD3 R69, PT, PT, R14, 0x1, RZ ;  /* 0x000000010e457810 */ /* 0x000fe20007ffe0ff */
[----:B------:R-:W-:-:S04]  /*1020*/  IMAD.WIDE.U32 R26, R35, 0x4, R62 ;  /* 0x00000004231a7825 */ /* 0x000fc800078e003e */
[--C-:B------:R-:W-:Y:S01]  /*1030*/  IMAD.WIDE.U32 R24, R25, 0x4, R62.reuse ;  /* 0x0000000419187825 */ /* 0x100fe200078e003e */
[----:B------:R0:W4:Y:S03]  /*1040*/  LDG.E.CONSTANT R18, desc[UR8][R26.64] ;  /* 0x000000081a127981 */ /* 0x000126000c1e9900 */
[----:B------:R-:W-:-:S04]  /*1050*/  IMAD.WIDE.U32 R64, R65, 0x4, R62 ;  /* 0x0000000441407825 */ /* 0x000fc800078e003e */
[--C-:B------:R-:W-:Y:S01]  /*1060*/  IMAD.WIDE.U32 R68, R69, 0x4, R62.reuse ;  /* 0x0000000445447825 */ /* 0x100fe200078e003e */
[----:B------:R-:W4:Y:S01]  /*1070*/  LDG.E.CONSTANT R17, desc[UR8][R64.64] ;  /* 0x0000000840117981 */ /* 0x000f22000c1e9900 */
[----:B-1----:R-:W-:Y:S02]  /*1080*/  LEA R36, R37, R36, 0x18 ;  /* 0x0000002425247211 */ /* 0x002fe400078ec0ff */
[----:B------:R-:W-:Y:S01]  /*1090*/  IMAD.WIDE.U32 R66, R40, 0x4, R62 ;  /* 0x0000000428427825 */ /* 0x000fe200078e003e */
[----:B------:R-:W-:Y:S01]  /*10a0*/  IADD3 R37, PT, PT, R34, 0x1, RZ ;  /* 0x0000000122257810 */ /* 0x000fe20007ffe0ff */
[----:B------:R-:W4:Y:S02]  /*10b0*/  LDG.E.CONSTANT R19, desc[UR8][R68.64] ;  /* 0x0000000844137981 */ /* 0x000f24000c1e9900 */
[----:B---3--:R-:W-:Y:S02]  /*10c0*/  IMAD R36, R43, 0x70, R36 ;  /* 0x000000702b247824 */ /* 0x008fe400078e0224 */
[----:B------:R-:W4:Y:S01]  /*10d0*/  LDG.E.CONSTANT R16, desc[UR8][R66.64] ;  /* 0x0000000842107981 */ /* 0x000f22000c1e9900 */
[----:B0-----:R-:W-:-:S03]  /*10e0*/  IMAD.WIDE.U32 R26, R6, 0x4, R62 ;  /* 0x00000004061a7825 */ /* 0x001fc600078e003e */
[----:B--2---:R0:W-:Y:S04]  /*10f0*/  STS.128 [R36], R20 ;  /* 0x0000001424007388 */ /* 0x0041e80000000c00 */
[----:B0-----:R0:W2:Y:S04]  /*1100*/  LDG.E.CONSTANT R21, desc[UR8][R24.64] ;  /* 0x0000000818157981 */ /* 0x0010a8000c1e9900 */
[----:B------:R-:W2:Y:S04]  /*1110*/  LDG.E.CONSTANT R20, desc[UR8][R26.64] ;  /* 0x000000081a147981 */ /* 0x000ea8000c1e9900 */
[----:B------:R-:W2:Y:S01]  /*1120*/  LDG.E.CONSTANT R22, desc[UR8][R44.64] ;  /* 0x000000082c167981 */ /* 0x000ea2000c1e9900 */
[----:B0-----:R-:W-:-:S05]  /*1130*/  IMAD.WIDE.U32 R24, R37, 0x4, R62 ;  /* 0x0000000425187825 */ /* 0x001fca00078e003e */
[----:B------:R-:W2:Y:S01]  /*1140*/  LDG.E.CONSTANT R23, desc[UR8][R24.64] ;  /* 0x0000000818177981 */ /* 0x000ea2000c1e9900 */
[----:B------:R-:W-:Y:S02]  /*1150*/  IADD3 R69, PT, PT, R31, 0x1, RZ ;  /* 0x000000011f457810 */ /* 0x000fe40007ffe0ff */
[----:B------:R-:W-:-:S03]  /*1160*/  IADD3 R67, PT, PT, R28, 0x1, RZ ;  /* 0x000000011c437810 */ /* 0x000fc60007ffe0ff */
[----:B------:R-:W-:Y:S01]  /*1170*/  IMAD.WIDE.U32 R68, R69, 0x4, R62 ;  /* 0x0000000445447825 */ /* 0x000fe200078e003e */
[----:B------:R-:W-:-:S03]  /*1180*/  IADD3 R37, PT, PT, R3, 0x1, RZ ;  /* 0x0000000103257810 */ /* 0x000fc60007ffe0ff */
[--C-:B------:R-:W-:Y:S01]  /*1190*/  IMAD.WIDE.U32 R66, R67, 0x4, R62.reuse ;  /* 0x0000000443427825 */ /* 0x100fe200078e003e */
[----:B------:R0:W3:Y:S03]  /*11a0*/  LDG.E.CONSTANT R25, desc[UR8][R68.64] ;  /* 0x0000000844197981 */ /* 0x0000e6000c1e9900 */
[--C-:B------:R-:W-:Y:S01]  /*11b0*/  IMAD.WIDE.U32 R64, R12, 0x4, R62.reuse ;  /* 0x000000040c407825 */ /* 0x100fe200078e003e */
[----:B----4-:R1:W-:Y:S04]  /*11c0*/  STS.128 [R36+0x10], R16 ;  /* 0x0000101024007388 */ /* 0x0103e80000000c00 */
[----:B------:R4:W3:Y:S01]  /*11d0*/  LDG.E.CONSTANT R27, desc[UR8][R66.64] ;  /* 0x00000008421b7981 */ /* 0x0008e2000c1e9900 */
[----:B0-----:R-:W-:-:S03]  /*11e0*/  IMAD.WIDE.U32 R68, R10, 0x4, R62 ;  /* 0x000000040a447825 */ /* 0x001fc600078e003e */
[----:B------:R0:W3:Y:S04]  /*11f0*/  LDG.E.CONSTANT R24, desc[UR8][R64.64] ;  /* 0x0000000840187981 */ /* 0x0000e8000c1e9900 */
[----:B------:R-:W3:Y:S01]  /*1200*/  LDG.E.CONSTANT R26, desc[UR8][R68.64] ;  /* 0x00000008441a7981 */ /* 0x000ee2000c1e9900 */
[----:B-1----:R-:W-:Y:S01]  /*1210*/  IADD3 R19, PT, PT, R13, 0x1, RZ ;  /* 0x000000010d137810 */ /* 0x002fe20007ffe0ff */
[----:B----4-:R-:W-:-:S04]  /*1220*/  IMAD.WIDE.U32 R66, R37, 0x4, R62 ;  /* 0x0000000425427825 */ /* 0x010fc800078e003e */
[--C-:B0-----:R-:W-:Y:S01]  /*1230*/  IMAD.WIDE.U32 R64, R5, 0x4, R62.reuse ;  /* 0x0000000405407825 */ /* 0x101fe200078e003e */
[----:B------:R-:W4:Y:S04]  /*1240*/  LDG.E.CONSTANT R17, desc[UR8][R66.64] ;  /* 0x0000000842117981 */ /* 0x000f28000c1e9900 */
[----:B------:R-:W4:Y:S04]  /*1250*/  LDG.E.CONSTANT R18, desc[UR8][R64.64] ;  /* 0x0000000840127981 */ /* 0x000f28000c1e9900 */
[----:B--2---:R0:W-:Y:S02]  /*1260*/  STS.128 [R36+0x20], R20 ;  /* 0x0000201424007388 */ /* 0x0041e40000000c00 */
[----:B0-----:R-:W-:-:S04]  /*1270*/  IMAD.WIDE.U32 R22, R19, 0x4, R62 ;  /* 0x0000000413167825 */ /* 0x001fc800078e003e */
[--C-:B------:R-:W-:Y:S01]  /*1280*/  IMAD.WIDE.U32 R20, R8, 0x4, R62.reuse ;  /* 0x0000000408147825 */ /* 0x100fe200078e003e */
[----:B------:R-:W4:Y:S04]  /*1290*/  LDG.E.CONSTANT R19, desc[UR8][R22.64] ;  /* 0x0000000816137981 */ /* 0x000f28000c1e9900 */
[----:B------:R0:W4:Y:S01]  /*12a0*/  LDG.E.CONSTANT R16, desc[UR8][R20.64] ;  /* 0x0000000814107981 */ /* 0x000122000c1e9900 */
[----:B------:R-:W-:Y:S02]  /*12b0*/  IADD3 R37, PT, PT, R33, 0x1, RZ ;  /* 0x0000000121257810 */ /* 0x000fe40007ffe0ff */
[----:B------:R-:W-:Y:S01]  /*12c0*/  IADD3 R43, PT, PT, R30, 0x1, RZ ;  /* 0x000000011e2b7810 */ /* 0x000fe20007ffe0ff */
[----:B---3--:R1:W-:Y:S04]  /*12d0*/  STS.128 [R36+0x30], R24 ;  /* 0x0000301824007388 */ /* 0x0083e80000000c00 */
[----:B------:R-:W-:Y:S01]  /*12e0*/  IMAD.WIDE.U32 R68, R43, 0x4, R62 ;  /* 0x000000042b447825 */ /* 0x000fe200078e003e */
[----:B------:R-:W-:-:S03]  /*12f0*/  IADD3 R43, PT, PT, R4, 0x1, RZ ;  /* 0x00000001042b7810 */ /* 0x000fc60007ffe0ff */
[--C-:B0-----:R-:W-:Y:S01]  /*1300*/  IMAD.WIDE.U32 R20, R37, 0x4, R62.reuse ;  /* 0x0000000425147825 */ /* 0x101fe200078e003e */
[----:B------:R-:W-:Y:S01]  /*1310*/  IADD3 R37, PT, PT, R15, 0x1, RZ ;  /* 0x000000010f257810 */ /* 0x000fe20007ffe0ff */
[----:B------:R-:W2:Y:S02]  /*1320*/  LDG.E.CONSTANT R23, desc[UR8][R68.64] ;  /* 0x0000000844177981 */ /* 0x000ea4000c1e9900 */
[--C-:B------:R-:W-:Y:S02]  /*1330*/  IMAD.WIDE.U32 R66, R11, 0x4, R62.reuse ;  /* 0x000000040b427825 */ /* 0x100fe400078e003e */
[----:B------:R-:W2:Y:S02]  /*1340*/  LDG.E.CONSTANT R21, desc[UR8][R20.64] ;  /* 0x0000000814157981 */ /* 0x000ea4000c1e9900 */
[--C-:B------:R-:W-:Y:S02]  /*1350*/  IMAD.WIDE.U32 R64, R37, 0x4, R62.reuse ;  /* 0x0000000425407825 */ /* 0x100fe400078e003e */
[----:B------:R-:W2:Y:S02]  /*1360*/  LDG.E.CONSTANT R22, desc[UR8][R66.64] ;  /* 0x0000000842167981 */ /* 0x000ea4000c1e9900 */
[----:B-1----:R-:W-:-:S04]  /*1370*/  IMAD.WIDE.U32 R26, R9, 0x4, R62 ;  /* 0x00000004091a7825 */ /* 0x002fc800078e003e */
[--C-:B------:R-:W-:Y:S01]  /*1380*/  IMAD.WIDE.U32 R24, R7, 0x4, R62.reuse ;  /* 0x0000000407187825 */ /* 0x100fe200078e003e */
[----:B------:R-:W2:Y:S03]  /*1390*/  LDG.E.CONSTANT R20, desc[UR8][R44.64+0x780] ;  /* 0x000780082c147981 */ /* 0x000ea6000c1e9900 */
[----:B------:R-:W-:Y:S01]  /*13a0*/  IMAD.WIDE.U32 R62, R43, 0x4, R62 ;  /* 0x000000042b3e7825 */ /* 0x000fe200078e003e */
[----:B----4-:R0:W-:Y:S04]  /*13b0*/  STS.128 [R36+0x40], R16 ;  /* 0x0000401024007388 */ /* 0x0101e80000000c00 */
[----:B0-----:R-:W3:Y:S04]  /*13c0*/  LDG.E.CONSTANT R17, desc[UR8][R64.64] ;  /* 0x0000000840117981 */ /* 0x001ee8000c1e9900 */
[----:B------:R-:W3:Y:S04]  /*13d0*/  LDG.E.CONSTANT R16, desc[UR8][R26.64] ;  /* 0x000000081a107981 */ /* 0x000ee8000c1e9900 */
[----:B------:R-:W3:Y:S04]  /*13e0*/  LDG.E.CONSTANT R18, desc[UR8][R24.64] ;  /* 0x0000000818127981 */ /* 0x000ee8000c1e9900 */
[----:B------:R-:W3:Y:S04]  /*13f0*/  LDG.E.CONSTANT R19, desc[UR8][R62.64] ;  /* 0x000000083e137981 */ /* 0x000ee8000c1e9900 */
[----:B--2---:R0:W-:Y:S04]  /*1400*/  STS.128 [R36+0x50], R20 ;  /* 0x0000501424007388 */ /* 0x0041e80000000c00 */
[----:B---3--:R0:W-:Y:S02]  /*1410*/  STS.128 [R36+0x60], R16 ;  /* 0x0000601024007388 */ /* 0x0081e40000000c00 */
.L_x_1:
[----:B------:R-:W-:Y:S05]  /*1420*/  BSYNC.RECONVERGENT B0 ;  /* 0x0000000000007941 */ /* 0x000fea0003800200 */
.L_x_0:
[----:B0-----:R-:W2:Y:S04]  /*1430*/  LDG.E.CONSTANT R16, desc[UR8][R46.64+-0xa00] ;  /* 0xfff600082e107981 */ /* 0x001ea8000c1e9900 */
[----:B------:R-:W3:Y:S04]  /*1440*/  LDG.E.CONSTANT R18, desc[UR8][R46.64+-0x800] ;  /* 0xfff800082e127981 */ /* 0x000ee8000c1e9900 */
[----:B------:R-:W4:Y:S04]  /*1450*/  LDG.E.CONSTANT R20, desc[UR8][R46.64+-0x600] ;  /* 0xfffa00082e147981 */ /* 0x000f28000c1e9900 */
[----:B------:R-:W5:Y:S04]  /*1460*/  LDG.E.CONSTANT R22, desc[UR8][R46.64+-0x400] ;  /* 0xfffc00082e167981 */ /* 0x000f68000c1e9900 */
[----:B------:R-:W5:Y:S04]  /*1470*/  LDG.E.CONSTANT R24, desc[UR8][R46.64+-0x200] ;  /* 0xfffe00082e187981 */ /* 0x000f68000c1e9900 */
[----:B------:R-:W5:Y:S04]  /*1480*/  LDG.E.CONSTANT R36, desc[UR8][R46.64] ;  /* 0x000000082e247981 */ /* 0x000f68000c1e9900 */
[----:B------:R-:W5:Y:S04]  /*1490*/  LDG.E.CONSTANT R60, desc[UR8][R46.64+0x200] ;  /* 0x000200082e3c7981 */ /* 0x000f68000c1e9900 */
[----:B------:R-:W5:Y:S04]  /*14a0*/  LDG.E.CONSTANT R62, desc[UR8][R46.64+0x400] ;  /* 0x000400082e3e7981 */ /* 0x000f68000c1e9900 */
[----:B------:R-:W5:Y:S04]  /*14b0*/  LDG.E.CONSTANT R64, desc[UR8][R46.64+0x600] ;  /* 0x000600082e407981 */ /* 0x000f68000c1e9900 */
[----:B------:R0:W5:Y:S01]  /*14c0*/  LDG.E.CONSTANT R66, desc[UR8][R46.64+0x800] ;  /* 0x000800082e427981 */ /* 0x000162000c1e9900 */
[----:B------:R-:W1:Y:S01]  /*14d0*/  S2UR UR6, SR_CgaCtaId ;  /* 0x00000000000679c3 */ /* 0x000e620000008800 */
[----:B------:R-:W-:Y:S01]  /*14e0*/  UMOV UR5, 0x400 ;  /* 0x0000040000057882 */ /* 0x000fe20000000000 */
[----:B------:R-:W-:Y:S01]  /*14f0*/  UIADD3 UR7, UPT, UPT, UR7, 0xa, URZ ;  /* 0x0000000a07077890 */ /* 0x000fe2000fffe0ff */
[----:B------:R-:W1:Y:S01]  /*1500*/  S2R R38, SR_TID.X ;  /* 0x0000000000267919 */ /* 0x000e620000002100 */
[----:B------:R-:W-:Y:S01]  /*1510*/  UIADD3 UR4, UPT, UPT, UR5, 0x230, URZ ;  /* 0x0000023005047890 */ /* 0x000fe2000fffe0ff */
[----:B------:R-:W-:Y:S01]  /*1520*/  IADD3 R44, P2, PT, R44, 0x28, RZ ;  /* 0x000000282c2c7810 */ /* 0x000fe20007f5e0ff */
[----:B------:R-:W-:Y:S01]  /*1530*/  UISETP.NE.AND UP0, UPT, UR7, 0x1e1, UPT ;  /* 0x000001e10700788c */ /* 0x000fe2000bf05270 */
[----:B------:R-:W-:-:S02]  /*1540*/  IADD3 R42, PT, PT, R42, 0xa, RZ ;  /* 0x0000000a2a2a7810 */ /* 0x000fc40007ffe0ff */
[----:B0-----:R-:W-:Y:S02]  /*1550*/  IADD3 R46, P1, PT, R46, 0x1400, RZ ;  /* 0x000014002e2e7810 */ /* 0x001fe40007f3e0ff */
[----:B------:R-:W-:Y:S02]  /*1560*/  IADD3.X R45, PT, PT, RZ, R45, RZ, P2, !PT ;  /* 0x0000002dff2d7210 */ /* 0x000fe400017fe4ff */
[----:B------:R-:W-:Y:S02]  /*1570*/  IADD3.X R47, PT, PT, RZ, R47, RZ, P1, !PT ;  /* 0x0000002fff2f7210 */ /* 0x000fe40000ffe4ff */
[----:B------:R-:W-:Y:S02]  /*1580*/  IADD3 R0, PT, PT, R0, 0xa, RZ ;  /* 0x0000000a00007810 */ /* 0x000fe40007ffe0ff */
[----:B------:R-:W-:Y:S02]  /*1590*/  IADD3 R41, PT, PT, R41, 0xa, RZ ;  /* 0x0000000a29297810 */ /* 0x000fe40007ffe0ff */
[----:B------:R-:W-:-:S02]  /*15a0*/  IADD3 R32, PT, PT, R32, 0xa, RZ ;  /* 0x0000000a20207810 */ /* 0x000fc40007ffe0ff */
[----:B------:R-:W-:Y:S02]  /*15b0*/  IADD3 R40, PT, PT, R40, 0xa, RZ ;  /* 0x0000000a28287810 */ /* 0x000fe40007ffe0ff */
[----:B------:R-:W-:Y:S01]  /*15c0*/  IADD3 R29, PT, PT, R29, 0xa, RZ ;  /* 0x0000000a1d1d7810 */ /* 0x000fe20007ffe0ff */
[----:B-1----:R-:W-:Y:S01]  /*15d0*/  ULEA UR4, UR6, UR4, 0x18 ;  /* 0x0000000406047291 */ /* 0x002fe2000f8ec0ff */
[----:B------:R-:W-:Y:S01]  /*15e0*/  IADD3 R35, PT, PT, R35, 0xa, RZ ;  /* 0x0000000a23237810 */ /* 0x000fe20007ffe0ff */
[----:B------:R-:W-:Y:S01]  /*15f0*/  ULEA UR5, UR6, UR5, 0x18 ;  /* 0x0000000506057291 */ /* 0x000fe2000f8ec0ff */
[----:B------:R-:W-:Y:S02]  /*1600*/  IADD3 R14, PT, PT, R14, 0xa, RZ ;  /* 0x0000000a0e0e7810 */ /* 0x000fe40007ffe0ff */
[----:B------:R-:W-:Y:S02]  /*1610*/  IADD3 R6, PT, PT, R6, 0xa, RZ ;  /* 0x0000000a06067810 */ /* 0x000fe40007ffe0ff */
[----:B------:R-:W-:-:S02]  /*1620*/  IADD3 R2, PT, PT, R2, 0xa, RZ ;  /* 0x0000000a02027810 */ /* 0x000fc40007ffe0ff */
[----:B------:R-:W-:Y:S02]  /*1630*/  MOV R26, UR5 ;  /* 0x00000005001a7c02 */ /* 0x000fe40008000f00 */
[C---:B------:R-:W-:Y:S02]  /*1640*/  LEA R37, R38.reuse, UR4, 0x2 ;  /* 0x0000000426257c11 */ /* 0x040fe4000f8e10ff */
[----:B------:R-:W-:Y:S02]  /*1650*/  SHF.R.U32.HI R43, RZ, 0x5, R38 ;  /* 0x00000005ff2b7819 */ /* 0x000fe40000011626 */
[----:B------:R-:W-:Y:S02]  /*1660*/  SHF.L.U32 R38, R38, 0x3, RZ ;  /* 0x0000000326267819 */ /* 0x000fe400000006ff */
[----:B------:R-:W-:Y:S01]  /*1670*/  IADD3 R4, PT, PT, R4, 0xa, RZ ;  /* 0x0000000a04047810 */ /* 0x000fe20007ffe0ff */
[----:B------:R-:W-:Y:S01]  /*1680*/  IMAD R43, R43, 0x118, R26 ;  /* 0x000001182b2b7824 */ /* 0x000fe200078e021a */
[----:B------:R-:W-:-:S02]  /*1690*/  LOP3.LUT R38, R38, 0xf8, RZ, 0xc0, !PT ;  /* 0x000000f826267812 */ /* 0x000fc400078ec0ff */
[----:B------:R-:W-:Y:S02]  /*16a0*/  IADD3 R7, PT, PT, R7, 0xa, RZ ;  /* 0x0000000a07077810 */ /* 0x000fe40007ffe0ff */
[----:B------:R-:W-:Y:S02]  /*16b0*/  IADD3 R15, PT, PT, R15, 0xa, RZ ;  /* 0x0000000a0f0f7810 */ /* 0x000fe40007ffe0ff */
[----:B------:R-:W-:Y:S02]  /*16c0*/  IADD3 R9, PT, PT, R9, 0xa, RZ ;  /* 0x0000000a09097810 */ /* 0x000fe40007ffe0ff */
[----:B------:R-:W-:Y:S02]  /*16d0*/  IADD3 R30, PT, PT, R30, 0xa, RZ ;  /* 0x0000000a1e1e7810 */ /* 0x000fe40007ffe0ff */
[----:B------:R-:W-:Y:S02]  /*16e0*/  IADD3 R11, PT, PT, R11, 0xa, RZ ;  /* 0x0000000a0b0b7810 */ /* 0x000fe40007ffe0ff */
[----:B------:R-:W-:-:S02]  /*16f0*/  IADD3 R33, PT, PT, R33, 0xa, RZ ;  /* 0x0000000a21217810 */ /* 0x000fc40007ffe0ff */
        /* <DEDUP_REMOVED lines=8> */
[----:B------:R-:W-:Y:S01]  /*1780*/  IADD3 R34, PT, PT, R34, 0xa, RZ ;  /* 0x0000000a22227810 */ /* 0x000fe20007ffe0ff */
[----:B--2---:R-:W-:Y:S04]  /*1790*/  STS [R37], R16 ;  /* 0x0000001025007388 */ /* 0x004fe80000000800 */
[----:B---3--:R-:W-:Y:S04]  /*17a0*/  STS [R37+0x100], R18 ;  /* 0x0001001225007388 */ /* 0x008fe80000000800 */
[----:B----4-:R-:W-:Y:S04]  /*17b0*/  STS [R37+0x200], R20 ;  /* 0x0002001425007388 */ /* 0x010fe80000000800 */
[----:B-----5:R-:W-:Y:S04]  /*17c0*/  STS [R37+0x300], R22 ;  /* 0x0003001625007388 */ /* 0x020fe80000000800 */
[----:B------:R-:W-:Y:S04]  /*17d0*/  STS [R37+0x400], R24 ;  /* 0x0004001825007388 */ /* 0x000fe80000000800 */
[----:B------:R-:W-:Y:S04]  /*17e0*/  STS [R37+0x500], R36 ;  /* 0x0005002425007388 */ /* 0x000fe80000000800 */
[----:B------:R-:W-:Y:S04]  /*17f0*/  STS [R37+0x600], R60 ;  /* 0x0006003c25007388 */ /* 0x000fe80000000800 */
[----:B------:R-:W-:Y:S04]  /*1800*/  STS [R37+0x700], R62 ;  /* 0x0007003e25007388 */ /* 0x000fe80000000800 */
[----:B------:R-:W-:Y:S04]  /*1810*/  STS [R37+0x800], R64 ;  /* 0x0008004025007388 */ /* 0x000fe80000000800 */
[----:B------:R-:W-:Y:S01]  /*1820*/  STS [R37+0x900], R66 ;  /* 0x0009004225007388 */ /* 0x000fe20000000800 */
[----:B------:R-:W-:Y:S06]  /*1830*/  BAR.SYNC.DEFER_BLOCKING 0x0 ;  /* 0x0000000000007b1d */ /* 0x000fec0000010000 */
[----:B------:R-:W-:Y:S04]  /*1840*/  LDS.64 R20, [R43] ;  /* 0x000000002b147984 */ /* 0x000fe80000000a00 */
[----:B------:R-:W0:Y:S04]  /*1850*/  LDS.64 R16, [R38+UR4] ;  /* 0x0000000426107984 */ /* 0x000e280008000a00 */
[----:B------:R-:W1:Y:S04]  /*1860*/  LDS.64 R26, [R43+0x28] ;  /* 0x000028002b1a7984 */ /* 0x000e680000000a00 */
[----:B------:R-:W2:Y:S04]  /*1870*/  LDS.64 R22, [R38+UR4+0x100] ;  /* 0x0001000426167984 */ /* 0x000ea80008000a00 */
[----:B------:R-:W3:Y:S04]  /*1880*/  LDS.64 R18, [R43+0x50] ;  /* 0x000050002b127984 */ /* 0x000ee80000000a00 */
[----:B------:R-:W4:Y:S04]  /*1890*/  LDS.64 R24, [R43+0x78] ;  /* 0x000078002b187984 */ /* 0x000f280000000a00 */
[----:B------:R-:W5:Y:S01]  /*18a0*/  LDS.64 R36, [R43+0xc8] ;  /* 0x0000c8002b247984 */ /* 0x000f620000000a00 */
[C---:B0-----:R-:W-:Y:S01]  /*18b0*/  FFMA R49, R20.reuse, R16, R49 ;  /* 0x0000001014317223 */ /* 0x041fe20000000031 */
[-C--:B------:R-:W-:Y:S01]  /*18c0*/  FFMA R48, R20, R17.reuse, R48 ;  /* 0x0000001114307223 */ /* 0x080fe20000000030 */
[----:B-1----:R-:W-:Y:S01]  /*18d0*/  FFMA R20, R16, R26, R53 ;  /* 0x0000001a10147223 */ /* 0x002fe20000000035 */
[----:B------:R-:W-:-:S03]  /*18e0*/  FFMA R26, R26, R17, R57 ;  /* 0x000000111a1a7223 */ /* 0x000fc60000000039 */
[CC--:B--2---:R-:W-:Y:S01]  /*18f0*/  FFMA R53, R22.reuse, R27.reuse, R20 ;  /* 0x0000001b16357223 */ /* 0x0c4fe20000000014 */
[----:B------:R-:W-:Y:S01]  /*1900*/  FFMA R57, R23, R27, R26 ;  /* 0x0000001b17397223 */ /* 0x000fe2000000001a */
[----:B------:R-:W-:Y:S01]  /*1910*/  FFMA R49, R22, R21, R49 ;  /* 0x0000001516317223 */ /* 0x000fe20000000031 */
[----:B------:R-:W0:Y:S01]  /*1920*/  LDS.64 R26, [R43+0xa0] ;  /* 0x0000a0002b1a7984 */ /* 0x000e220000000a00 */
[----:B------:R-:W-:Y:S01]  /*1930*/  FFMA R48, R21, R23, R48 ;  /* 0x0000001715307223 */ /* 0x000fe20000000030 */
[----:B---3--:R-:W-:Y:S01]  /*1940*/  FFMA R59, R16, R18, R59 ;  /* 0x00000012103b7223 */ /* 0x008fe2000000003b */
[----:B------:R-:W-:Y:S01]  /*1950*/  FFMA R60, R18, R17, R61 ;  /* 0x00000011123c7223 */ /* 0x000fe2000000003d */
[----:B------:R-:W1:Y:S01]  /*1960*/  LDS.64 R20, [R43+0xf0] ;  /* 0x0000f0002b147984 */ /* 0x000e620000000a00 */
[----:B----4-:R-:W-:Y:S01]  /*1970*/  FFMA R18, R16, R24, R50 ;  /* 0x0000001810127223 */ /* 0x010fe20000000032 */
[-C--:B------:R-:W-:Y:S01]  /*1980*/  FFMA R59, R22, R19.reuse, R59 ;  /* 0x00000013163b7223 */ /* 0x080fe2000000003b */
[C---:B------:R-:W-:Y:S01]  /*1990*/  FFMA R50, R23.reuse, R19, R60 ;  /* 0x0000001317327223 */ /* 0x040fe2000000003c */
[----:B------:R-:W-:Y:S01]  /*19a0*/  FFMA R54, R24, R17, R54 ;  /* 0x0000001118367223 */ /* 0x000fe20000000036 */
[----:B------:R-:W-:Y:S01]  /*19b0*/  FFMA R61, R22, R25, R18 ;  /* 0x00000019163d7223 */ /* 0x000fe20000000012 */
[----:B-----5:R-:W-:Y:S01]  /*19c0*/  FFMA R18, R16, R36, R52 ;  /* 0x0000002410127223 */ /* 0x020fe20000000034 */
[----:B------:R-:W-:Y:S01]  /*19d0*/  FFMA R56, R36, R17, R56 ;  /* 0x0000001124387223 */ /* 0x000fe20000000038 */
[----:B------:R-:W-:-:S02]  /*19e0*/  FFMA R54, R23, R25, R54 ;  /* 0x0000001917367223 */ /* 0x000fc40000000036 */
[----:B------:R-:W-:Y:S01]  /*19f0*/  LDS.64 R24, [R43+0x80] ;  /* 0x000080002b187984 */ /* 0x000fe20000000a00 */
[C---:B------:R-:W-:Y:S01]  /*1a00*/  FFMA R56, R23.reuse, R37, R56 ;  /* 0x0000002517387223 */ /* 0x040fe20000000038 */
[----:B0-----:R-:W-:Y:S01]  /*1a10*/  FFMA R51, R16, R26, R51 ;  /* 0x0000001a10337223 */ /* 0x001fe20000000033 */
[----:B------:R-:W-:Y:S01]  /*1a20*/  FFMA R26, R26, R17, R55 ;  /* 0x000000111a1a7223 */ /* 0x000fe20000000037 */
[----:B------:R-:W-:Y:S01]  /*1a30*/  FFMA R55, R22, R37, R18 ;  /* 0x0000002516377223 */ /* 0x000fe20000000012 */
[----:B-1----:R-:W-:Y:S01]  /*1a40*/  FFMA R19, R16, R20, R58 ;  /* 0x0000001410137223 */ /* 0x002fe2000000003a */
[-C--:B------:R-:W-:Y:S01]  /*1a50*/  FFMA R51, R22, R27.reuse, R51 ;  /* 0x0000001b16337223 */ /* 0x080fe20000000033 */
[----:B------:R-:W-:Y:S01]  /*1a60*/  FFMA R52, R23, R27, R26 ;  /* 0x0000001b17347223 */ /* 0x000fe2000000001a */
[----:B------:R-:W-:Y:S01]  /*1a70*/  FFMA R60, R20, R17, R39 ;  /* 0x00000011143c7223 */ /* 0x000fe20000000027 */
[----:B------:R-:W-:Y:S01]  /*1a80*/  LDS.64 R26, [R43+0x8] ;  /* 0x000008002b1a7984 */ /* 0x000fe20000000a00 */
[----:B------:R-:W-:-:S02]  /*1a90*/  FFMA R58, R22, R21, R19 ;  /* 0x00000015163a7223 */ /* 0x000fc40000000013 */
[----:B------:R-:W-:Y:S01]  /*1aa0*/  FFMA R60, R23, R21, R60 ;  /* 0x00000015173c7223 */ /* 0x000fe2000000003c */
[----:B------:R-:W0:Y:S04]  /*1ab0*/  LDS.64 R16, [R38+UR4+0x200] ;  /* 0x0002000426107984 */ /* 0x000e280008000a00 */
[----:B------:R-:W1:Y:S04]  /*1ac0*/  LDS.64 R18, [R43+0x30] ;  /* 0x000030002b127984 */ /* 0x000e680000000a00 */
[----:B------:R-:W2:Y:S04]  /*1ad0*/  LDS.64 R22, [R38+UR4+0x300] ;  /* 0x0003000426167984 */ /* 0x000ea80008000a00 */
[----:B------:R-:W3:Y:S04]  /*1ae0*/  LDS.64 R20, [R43+0x58] ;  /* 0x000058002b147984 */ /* 0x000ee80000000a00 */
[----:B------:R-:W4:Y:S01]  /*1af0*/  LDS.64 R36, [R43+0xd0] ;  /* 0x0000d0002b247984 */ /* 0x000f220000000a00 */
[C---:B0-----:R-:W-:Y:S01]  /*1b00*/  FFMA R39, R26.reuse, R16, R49 ;  /* 0x000000101a277223 */ /* 0x041fe20000000031 */
[-C--:B------:R-:W-:Y:S01]  /*1b10*/  FFMA R48, R26, R17.reuse, R48 ;  /* 0x000000111a307223 */ /* 0x080fe20000000030 */
[-C--:B------:R-:W-:Y:S01]  /*1b20*/  FFMA R54, R24, R17.reuse, R54 ;  /* 0x0000001118367223 */ /* 0x080fe20000000036 */
[----:B-1----:R-:W-:Y:S01]  /*1b30*/  FFMA R26, R16, R18, R53 ;  /* 0x00000012101a7223 */ /* 0x002fe20000000035 */
[----:B------:R-:W-:Y:S01]  /*1b40*/  FFMA R18, R18, R17, R57 ;  /* 0x0000001112127223 */ /* 0x000fe20000000039 */
[C---:B--2---:R-:W-:Y:S01]  /*1b50*/  FFMA R39, R22.reuse, R27, R39 ;  /* 0x0000001b16277223 */ /* 0x044fe20000000027 */
[----:B------:R-:W-:Y:S01]  /*1b60*/  FFMA R48, R27, R23, R48 ;  /* 0x000000171b307223 */ /* 0x000fe20000000030 */
[-C--:B------:R-:W-:Y:S01]  /*1b70*/  FFMA R49, R22, R19.reuse, R26 ;  /* 0x0000001316317223 */ /* 0x080fe2000000001a */
[C---:B------:R-:W-:Y:S01]  /*1b80*/  FFMA R53, R23.reuse, R19, R18 ;  /* 0x0000001317357223 */ /* 0x040fe20000000012 */
[----:B------:R-:W0:Y:S01]  /*1b90*/  LDS.64 R26, [R43+0xa8] ;  /* 0x0000a8002b1a7984 */ /* 0x000e220000000a00 */
[----:B---3--:R-:W-:Y:S01]  /*1ba0*/  FFMA R57, R16, R20, R59 ;  /* 0x0000001410397223 */ /* 0x008fe2000000003b */
[----:B------:R-:W-:Y:S01]  /*1bb0*/  FFMA R50, R20, R17, R50 ;  /* 0x0000001114327223 */ /* 0x000fe20000000032 */
[----:B------:R-:W-:Y:S01]  /*1bc0*/  FFMA R20, R16, R24, R61 ;  /* 0x0000001810147223 */ /* 0x000fe2000000003d */
[----:B------:R-:W1:Y:S01]  /*1bd0*/  LDS.64 R18, [R43+0xf8] ;  /* 0x0000f8002b127984 */ /* 0x000e620000000a00 */
[CC--:B------:R-:W-:Y:S01]  /*1be0*/  FFMA R57, R22.reuse, R21.reuse, R57 ;  /* 0x0000001516397223 */ /* 0x0c0fe20000000039 */
[C---:B------:R-:W-:Y:S01]  /*1bf0*/  FFMA R61, R23.reuse, R21, R50 ;  /* 0x00000015173d7223 */ /* 0x040fe20000000032 */
[-C--:B------:R-:W-:Y:S01]  /*1c00*/  FFMA R59, R22, R25.reuse, R20 ;  /* 0x00000019163b7223 */ /* 0x080fe20000000014 */
[----:B----4-:R-:W-:Y:S01]  /*1c10*/  FFMA R20, R16, R36, R55 ;  /* 0x0000002410147223 */ /* 0x010fe20000000037 */
[----:B------:R-:W-:Y:S01]  /*1c20*/  FFMA R50, R23, R25, R54 ;  /* 0x0000001917327223 */ /* 0x000fe20000000036 */
[----:B------:R-:W-:Y:S01]  /*1c30*/  FFMA R54, R36, R17, R56 ;  /* 0x0000001124367223 */ /* 0x000fe20000000038 */
[----:B------:R-:W-:Y:S01]  /*1c40*/  LDS.64 R24, [R43+0x88] ;  /* 0x000088002b187984 */ /* 0x000fe20000000a00 */
[----:B------:R-:W-:-:S02]  /*1c50*/  FFMA R55, R22, R37, R20 ;  /* 0x0000002516377223 */ /* 0x000fc40000000014 */
[C---:B------:R-:W-:Y:S02]  /*1c60*/  FFMA R54, R23.reuse, R37, R54 ;  /* 0x0000002517367223 */ /* 0x040fe40000000036 */
[----:B------:R-:W-:Y:S01]  /*1c70*/  LDS.64 R36, [R43+0xd8] ;  /* 0x0000d8002b247984 */ /* 0x000fe20000000a00 */
[----:B0-----:R-:W-:Y:S01]  /*1c80*/  FFMA R51, R16, R26, R51 ;  /* 0x0000001a10337223 */ /* 0x001fe20000000033 */
[----:B------:R-:W-:Y:S01]  /*1c90*/  FFMA R52, R26, R17, R52 ;  /* 0x000000111a347223 */ /* 0x000fe20000000034 */
[----:B-1----:R-:W-:Y:S02]  /*1ca0*/  FFMA R21, R16, R18, R58 ;  /* 0x0000001210157223 */ /* 0x002fe4000000003a */
        /* <DEDUP_REMOVED lines=9> */
[----:B------:R-:W3:Y:S01]  /*1d40*/  LDS.64 R22, [R43+0x60] ;  /* 0x000060002b167984 */ /* 0x000ee20000000a00 */
[C---:B0-----:R-:W-:Y:S01]  /*1d50*/  FFMA R39, R26.reuse, R16, R39 ;  /* 0x000000101a277223 */ /* 0x041fe20000000027 */
[-C--:B------:R-:W-:Y:S01]  /*1d60*/  FFMA R48, R26, R17.reuse, R48 ;  /* 0x000000111a307223 */ /* 0x080fe20000000030 */
        /* <DEDUP_REMOVED lines=15> */
[----:B------:R-:W-:Y:S01]  /*1e60*/  FFMA R49, R18, R25, R22 ;  /* 0x0000001912317223 */ /* 0x000fe20000000016 */
[----:B------:R-:W-:Y:S01]  /*1e70*/  FFMA R22, R16, R36, R55 ;  /* 0x0000002410167223 */ /* 0x000fe20000000037 */
[C---:B------:R-:W-:Y:S01]  /*1e80*/  FFMA R61, R19.reuse, R37, R54 ;  /* 0x00000025133d7223 */ /* 0x040fe20000000036 */
[----:B------:R-:W-:-:S02]  /*1e90*/  FFMA R57, R19, R25, R50 ;  /* 0x0000001913397223 */ /* 0x000fc40000000032 */
[----:B------:R-:W-:Y:S01]  /*1ea0*/  FFMA R55, R18, R37, R22 ;  /* 0x0000002512377223 */ /* 0x000fe20000000016 */
[----:B------:R-:W-:Y:S04]  /*1eb0*/  LDS.64 R24, [R38+UR4+0x700] ;  /* 0x0007000426187984 */ /* 0x000fe80008000a00 */
[----:B------:R-:W-:Y:S04]  /*1ec0*/  LDS.64 R36, [R43+0x40] ;  /* 0x000040002b247984 */ /* 0x000fe80000000a00 */
[----:B------:R-:W-:Y:S01]  /*1ed0*/  LDS.64 R22, [R43+0x68] ;  /* 0x000068002b167984 */ /* 0x000fe20000000a00 */
[----:B0-----:R-:W-:Y:S01]  /*1ee0*/  FFMA R51, R16, R26, R51 ;  /* 0x0000001a10337223 */ /* 0x001fe20000000033 */
[----:B------:R-:W-:-:S03]  /*1ef0*/  FFMA R52, R26, R17, R52 ;  /* 0x000000111a347223 */ /* 0x000fc60000000034 */
[-C--:B------:R-:W-:Y:S01]  /*1f00*/  FFMA R51, R18, R27.reuse, R51 ;  /* 0x0000001b12337223 */ /* 0x080fe20000000033 */
[C---:B------:R-:W-:Y:S01]  /*1f10*/  FFMA R59, R19.reuse, R27, R52 ;  /* 0x0000001b133b7223 */ /* 0x040fe20000000034 */
[----:B-1----:R-:W-:Y:S01]  /*1f20*/  FFMA R67, R16, R20, R58 ;  /* 0x0000001410437223 */ /* 0x002fe2000000003a */
[----:B------:R-:W-:Y:S01]  /*1f30*/  FFMA R60, R20, R17, R60 ;  /* 0x00000011143c7223 */ /* 0x000fe2000000003c */
[----:B------:R-:W-:Y:S02]  /*1f40*/  LDS.64 R26, [R43+0x18] ;  /* 0x000018002b1a7984 */ /* 0x000fe40000000a00 */
[-C--:B------:R-:W-:Y:S01]  /*1f50*/  FFMA R67, R18, R21.reuse, R67 ;  /* 0x0000001512437223 */ /* 0x080fe20000000043 */
[----:B------:R-:W-:Y:S01]  /*1f60*/  FFMA R69, R19, R21, R60 ;  /* 0x0000001513457223 */ /* 0x000fe2000000003c */
[----:B------:R-:W0:Y:S04]  /*1f70*/  LDS.64 R16, [R38+UR4+0x600] ;  /* 0x0006000426107984 */ /* 0x000e280008000a00 */
[----:B------:R-:W1:Y:S01]  /*1f80*/  LDS.64 R18, [R43+0x90] ;  /* 0x000090002b127984 */ /* 0x000e620000000a00 */
[----:B0-----:R-:W-:Y:S01]  /*1f90*/  FFMA R39, R26, R16, R39 ;  /* 0x000000101a277223 */ /* 0x001fe20000000027 */
[C---:B------:R-:W-:Y:S01]  /*1fa0*/  FFMA R53, R16.reuse, R36, R53 ;  /* 0x0000002410357223 */ /* 0x040fe20000000035 */
[----:B------:R-:W-:Y:S01]  /*1fb0*/  FFMA R20, R16, R22, R63 ;  /* 0x0000001610147223 */ /* 0x000fe2000000003f */
[-C--:B------:R-:W-:Y:S01]  /*1fc0*/  FFMA R54, R26, R17.reuse, R48 ;  /* 0x000000111a367223 */ /* 0x080fe20000000030 */
[----:B------:R-:W-:Y:S01]  /*1fd0*/  FFMA R52, R22, R17, R65 ;  /* 0x0000001116347223 */ /* 0x000fe20000000041 */
[C---:B------:R-:W-:Y:S01]  /*1fe0*/  FFMA R48, R24.reuse, R27, R39 ;  /* 0x0000001b18307223 */ /* 0x040fe20000000027 */
[C---:B------:R-:W-:Y:S01]  /*1ff0*/  FFMA R39, R24.reuse, R37, R53 ;  /* 0x0000002518277223 */ /* 0x040fe20000000035 */
[----:B------:R-:W-:Y:S01]  /*2000*/  FFMA R54, R27, R25, R54 ;  /* 0x000000191b367223 */ /* 0x000fe20000000036 */
[-C--:B------:R-:W-:Y:S01]  /*2010*/  FFMA R53, R24, R23.reuse, R20 ;  /* 0x0000001718357223 */ /* 0x080fe20000000014 */
[C---:B------:R-:W-:Y:S01]  /*2020*/  FFMA R52, R25.reuse, R23, R52 ;  /* 0x0000001719347223 */ /* 0x040fe20000000034 */
[----:B------:R-:W0:Y:S01]  /*2030*/  LDS.64 R20, [R43+0xb8] ;  /* 0x0000b8002b147984 */ /* 0x000e220000000a00 */
[-C--:B------:R-:W-:Y:S01]  /*2040*/  FFMA R50, R36, R17.reuse, R56 ;  /* 0x0000001124327223 */ /* 0x080fe20000000038 */
[----:B-1----:R-:W-:Y:S01]  /*2050*/  FFMA R49, R16, R18, R49 ;  /* 0x0000001210317223 */ /* 0x002fe20000000031 */
[----:B------:R-:W-:Y:S01]  /*2060*/  FFMA R62, R18, R17, R57 ;  /* 0x00000011123e7223 */ /* 0x000fe20000000039 */
[----:B------:R-:W1:Y:S01]  /*2070*/  LDS.64 R26, [R43+0x108] ;  /* 0x000108002b1a7984 */ /* 0x000e620000000a00 */
[----:B------:R-:W-:-:S02]  /*2080*/  FFMA R50, R25, R37, R50 ;  /* 0x0000002519327223 */ /* 0x000fc40000000032 */
[C---:B------:R-:W-:Y:S01]  /*2090*/  FFMA R62, R25.reuse, R19, R62 ;  /* 0x00000013193e7223 */ /* 0x040fe2000000003e */
[----:B------:R-:W2:Y:S04]  /*20a0*/  LDS.64 R22, [R43+0xe0] ;  /* 0x0000e0002b167984 */ /* 0x000ea80000000a00 */
[----:B------:R-:W-:Y:S01]  /*20b0*/  LDS.64 R36, [R43+0x20] ;  /* 0x000020002b247984 */ /* 0x000fe20000000a00 */
[----:B0-----:R-:W-:Y:S01]  /*20c0*/  FFMA R18, R16, R20, R51 ;  /* 0x0000001410127223 */ /* 0x001fe20000000033 */
[----:B------:R-:W-:Y:S01]  /*20d0*/  FFMA R20, R20, R17, R59 ;  /* 0x0000001114147223 */ /* 0x000fe2000000003b */
[----:B------:R-:W-:Y:S01]  /*20e0*/  FFMA R51, R24, R19, R49 ;  /* 0x0000001318337223 */ /* 0x000fe20000000031 */
[----:B-1----:R-:W-:Y:S01]  /*20f0*/  FFMA R67, R16, R26, R67 ;  /* 0x0000001a10437223 */ /* 0x002fe20000000043 */
[----:B------:R-:W-:Y:S01]  /*2100*/  FFMA R26, R26, R17, R69 ;  /* 0x000000111a1a7223 */ /* 0x000fe20000000045 */
[C---:B------:R-:W-:Y:S01]  /*2110*/  FFMA R63, R25.reuse, R21, R20 ;  /* 0x00000015193f7223 */ /* 0x040fe20000000014 */
[----:B--2---:R-:W-:Y:S01]  /*2120*/  FFMA R56, R16, R22, R55 ;  /* 0x0000001610387223 */ /* 0x004fe20000000037 */
[----:B------:R-:W-:Y:S01]  /*2130*/  FFMA R58, R22, R17, R61 ;  /* 0x00000011163a7223 */ /* 0x000fe2000000003d */
[C---:B------:R-:W-:Y:S01]  /*2140*/  FFMA R55, R24.reuse, R21, R18 ;  /* 0x0000001518377223 */ /* 0x040fe20000000012 */
[----:B------:R-:W0:Y:S01]  /*2150*/  LDS.64 R16, [R38+UR4+0x800] ;  /* 0x0008000426107984 */ /* 0x000e220008000a00 */
[CC--:B------:R-:W-:Y:S01]  /*2160*/  FFMA R56, R24.reuse, R23.reuse, R56 ;  /* 0x0000001718387223 */ /* 0x0c0fe20000000038 */
[C---:B------:R-:W-:Y:S01]  /*2170*/  FFMA R58, R25.reuse, R23, R58 ;  /* 0x00000017193a7223 */ /* 0x040fe2000000003a */
[-C--:B------:R-:W-:Y:S01]  /*2180*/  FFMA R60, R24, R27.reuse, R67 ;  /* 0x0000001b183c7223 */ /* 0x080fe20000000043 */
[----:B------:R-:W1:Y:S01]  /*2190*/  LDS.64 R18, [R38+UR4+0x900] ;  /* 0x0009000426127984 */ /* 0x000e620008000a00 */
[----:B------:R-:W-:-:S03]  /*21a0*/  FFMA R65, R25, R27, R26 ;  /* 0x0000001b19417223 */ /* 0x000fc6000000001a */
[----:B------:R-:W2:Y:S04]  /*21b0*/  LDS.64 R20, [R43+0x48] ;  /* 0x000048002b147984 */ /* 0x000ea80000000a00 */
[----:B------:R-:W3:Y:S04]  /*21c0*/  LDS.64 R22, [R43+0x70] ;  /* 0x000070002b167984 */ /* 0x000ee80000000a00 */
[----:B------:R-:W4:Y:S04]  /*21d0*/  LDS.64 R24, [R43+0x98] ;  /* 0x000098002b187984 */ /* 0x000f280000000a00 */
[----:B------:R-:W5:Y:S01]  /*21e0*/  LDS.64 R26, [R43+0xc0] ;  /* 0x0000c0002b1a7984 */ /* 0x000f620000000a00 */
[C---:B0-----:R-:W-:Y:S01]  /*21f0*/  FFMA R49, R36.reuse, R16, R48 ;  /* 0x0000001024317223 */ /* 0x041fe20000000030 */
[----:B------:R-:W-:-:S03]  /*2200*/  FFMA R54, R36, R17, R54 ;  /* 0x0000001124367223 */ /* 0x000fc60000000036 */
[----:B-1----:R-:W-:Y:S01]  /*2210*/  FFMA R49, R18, R37, R49 ;  /* 0x0000002512317223 */ /* 0x002fe20000000031 */
[----:B------:R-:W-:Y:S02]  /*2220*/  FFMA R48, R37, R19, R54 ;  /* 0x0000001325307223 */ /* 0x000fe40000000036 */
[----:B------:R-:W0:Y:S01]  /*2230*/  LDS.64 R36, [R43+0xe8] ;  /* 0x0000e8002b247984 */ /* 0x000e220000000a00 */
[----:B--2---:R-:W-:Y:S01]  /*2240*/  FFMA R57, R16, R20, R39 ;  /* 0x0000001410397223 */ /* 0x004fe20000000027 */
[----:B------:R-:W-:Y:S02]  /*2250*/  FFMA R50, R20, R17, R50 ;  /* 0x0000001114327223 */ /* 0x000fe40000000032 */
[----:B------:R-:W1:Y:S01]  /*2260*/  LDS.64 R38, [R43+0x110] ;  /* 0x000110002b267984 */ /* 0x000e620000000a00 */
[----:B---3--:R-:W-:Y:S01]  /*2270*/  FFMA R20, R16, R22, R53 ;  /* 0x0000001610147223 */ /* 0x008fe20000000035 */
[----:B------:R-:W-:Y:S01]  /*2280*/  FFMA R53, R18, R21, R57 ;  /* 0x0000001512357223 */ /* 0x000fe20000000039 */
[----:B------:R-:W-:Y:S01]  /*2290*/  FFMA R52, R22, R17, R52 ;  /* 0x0000001116347223 */ /* 0x000fe20000000034 */
[C---:B------:R-:W-:Y:S01]  /*22a0*/  FFMA R57, R19.reuse, R21, R50 ;  /* 0x0000001513397223 */ /* 0x040fe20000000032 */
[----:B------:R-:W-:Y:S01]  /*22b0*/  FFMA R59, R18, R23, R20 ;  /* 0x00000017123b7223 */ /* 0x000fe20000000014 */
[----:B----4-:R-:W-:Y:S01]  /*22c0*/  FFMA R51, R16, R24, R51 ;  /* 0x0000001810337223 */ /* 0x010fe20000000033 */
[----:B------:R-:W-:Y:S01]  /*22d0*/  FFMA R62, R24, R17, R62 ;  /* 0x00000011183e7223 */ /* 0x000fe2000000003e */
[C---:B------:R-:W-:Y:S01]  /*22e0*/  FFMA R61, R19.reuse, R23, R52 ;  /* 0x00000017133d7223 */ /* 0x040fe20000000034 */
[----:B-----5:R-:W-:Y:S01]  /*22f0*/  FFMA R20, R16, R26, R55 ;  /* 0x0000001a10147223 */ /* 0x020fe20000000037 */
[----:B------:R-:W-:Y:S01]  /*2300*/  FFMA R26, R26, R17, R63 ;  /* 0x000000111a1a7223 */ /* 0x000fe2000000003f */
[CC--:B------:R-:W-:Y:S01]  /*2310*/  FFMA R50, R18.reuse, R25.reuse, R51 ;  /* 0x0000001912327223 */ /* 0x0c0fe20000000033 */
[C---:B------:R-:W-:Y:S01]  /*2320*/  FFMA R54, R19.reuse, R25, R62 ;  /* 0x0000001913367223 */ /* 0x040fe2000000003e */
[-C--:B------:R-:W-:Y:S01]  /*2330*/  FFMA R51, R18, R27.reuse, R20 ;  /* 0x0000001b12337223 */ /* 0x080fe20000000014 */
[C---:B------:R-:W-:Y:S01]  /*2340*/  FFMA R55, R19.reuse, R27, R26 ;  /* 0x0000001b13377223 */ /* 0x040fe2000000001a */
[-C--:B0-----:R-:W-:Y:S01]  /*2350*/  FFMA R58, R36, R17.reuse, R58 ;  /* 0x00000011243a7223 */ /* 0x081fe2000000003a */
[C---:B------:R-:W-:Y:S01]  /*2360*/  FFMA R21, R16.reuse, R36, R56 ;  /* 0x0000002410157223 */ /* 0x040fe20000000038 */
[----:B-1----:R-:W-:Y:S01]  /*2370*/  FFMA R60, R16, R38, R60 ;  /* 0x00000026103c7223 */ /* 0x002fe2000000003c */
[----:B------:R-:W-:Y:S01]  /*2380*/  FFMA R38, R38, R17, R65 ;  /* 0x0000001126267223 */ /* 0x000fe20000000041 */
[CC--:B------:R-:W-:Y:S01]  /*2390*/  FFMA R56, R19.reuse, R37.reuse, R58 ;  /* 0x0000002513387223 */ /* 0x0c0fe2000000003a */
[C---:B------:R-:W-:Y:S01]  /*23a0*/  FFMA R52, R18.reuse, R37, R21 ;  /* 0x0000002512347223 */ /* 0x040fe20000000015 */
[-C--:B------:R-:W-:Y:S01]  /*23b0*/  FFMA R58, R18, R39.reuse, R60 ;  /* 0x00000027123a7223 */ /* 0x080fe2000000003c */
[----:B------:R-:W-:Y:S01]  /*23c0*/  FFMA R39, R19, R39, R38 ;  /* 0x0000002713277223 */ /* 0x000fe20000000026 */
[----:B------:R-:W-:Y:S06]  /*23d0*/  BRA.U UP0, `(.L_x_2) ;  /* 0xffffffe900c07547 */ /* 0x000fec000b83ffff */
[----:B------:R-:W0:Y:S01]  /*23e0*/  S2R R8, SR_CTAID.X ;  /* 0x0000000000087919 */ /* 0x000e220000002500 */
[----:B------:R-:W1:Y:S01]  /*23f0*/  LDC.64 R4, c[0x0][0x398] ;  /* 0x0000e600ff047b82 */ /* 0x000e620000000a00 */
[----:B------:R-:W2:Y:S01]  /*2400*/  S2R R9, SR_TID.X ;  /* 0x0000000000097919 */ /* 0x000ea20000002100 */
[----:B0-----:R-:W-:Y:S02]  /*2410*/  SHF.L.U32 R2, R8, 0x6, RZ ;  /* 0x0000000608027819 */ /* 0x001fe400000006ff */
[----:B--2---:R-:W-:Y:S02]  /*2420*/  SHF.L.U32 R0, R9, 0x1, RZ ;  /* 0x0000000109007819 */ /* 0x004fe400000006ff */
[----:B------:R-:W-:Y:S02]  /*2430*/  LOP3.LUT R7, R2, 0x40, RZ, 0xc0, !PT ;  /* 0x0000004002077812 */ /* 0x000fe400078ec0ff */
[----:B------:R-:W0:Y:S02]  /*2440*/  LDC.64 R2, c[0x0][0x390] ;  /* 0x0000e400ff027b82 */ /* 0x000e240000000a00 */
[----:B------:R-:W-:-:S05]  /*2450*/  LOP3.LUT R7, R7, 0x3e, R0, 0xf8, !PT ;  /* 0x0000003e07077812 */ /* 0x000fca00078ef800 */
[----:B-1----:R-:W-:-:S05]  /*2460*/  IMAD.WIDE.U32 R4, R7, 0x4, R4 ;  /* 0x0000000407047825 */ /* 0x002fca00078e0004 */
[----:B------:R-:W2:Y:S04]  /*2470*/  LDG.E.CONSTANT R0, desc[UR8][R4.64] ;  /* 0x0000000804007981 */ /* 0x000ea8000c1e9900 */
[----:B------:R-:W3:Y:S01]  /*2480*/  LDG.E.CONSTANT R6, desc[UR8][R4.64+0x4] ;  /* 0x0000040804067981 */ /* 0x000ee2000c1e9900 */
[----:B------:R-:W-:Y:S02]  /*2490*/  SHF.R.U32.HI R9, RZ, 0x5, R9 ;  /* 0x00000005ff097819 */ /* 0x000fe40000011609 */
[----:B------:R-:W-:-:S04]  /*24a0*/  SHF.R.U32.HI R8, RZ, 0x1, R8 ;  /* 0x00000001ff087819 */ /* 0x000fc80000011608 */
[----:B------:R-:W-:-:S05]  /*24b0*/  LEA R8, R8, R9, 0x1 ;  /* 0x0000000908087211 */ /* 0x000fca00078e08ff */
[----:B------:R-:W-:-:S04]  /*24c0*/  IMAD R7, R8, 0x380, R7 ;  /* 0x0000038008077824 */ /* 0x000fc800078e0207 */
[----:B0-----:R-:W-:-:S04]  /*24d0*/  IMAD.WIDE.U32 R2, R7, 0x4, R2 ;  /* 0x0000000407027825 */ /* 0x001fc800078e0002 */
[--C-:B--2---:R-:W-:Y:S01]  /*24e0*/  FADD R49, R49, R0.reuse ;  /* 0x0000000031317221 */ /* 0x104fe20000000000 */
[--C-:B------:R-:W-:Y:S01]  /*24f0*/  FADD R53, R53, R0.reuse ;  /* 0x0000000035357221 */ /* 0x100fe20000000000 */
[--C-:B------:R-:W-:Y:S01]  /*2500*/  FADD R59, R59, R0.reuse ;  /* 0x000000003b3b7221 */ /* 0x100fe20000000000 */
[--C-:B------:R-:W-:Y:S01]  /*2510*/  FADD R50, R50, R0.reuse ;  /* 0x0000000032327221 */ /* 0x100fe20000000000 */
[--C-:B------:R-:W-:Y:S01]  /*2520*/  FADD R51, R51, R0.reuse ;  /* 0x0000000033337221 */ /* 0x100fe20000000000 */
[--C-:B------:R-:W-:Y:S01]  /*2530*/  FADD R52, R52, R0.reuse ;  /* 0x0000000034347221 */ /* 0x100fe20000000000 */
[----:B------:R-:W-:Y:S01]  /*2540*/  FADD R0, R58, R0 ;  /* 0x000000003a007221 */ /* 0x000fe20000000000 */
[--C-:B---3--:R-:W-:Y:S01]  /*2550*/  FADD R48, R48, R6.reuse ;  /* 0x0000000630307221 */ /* 0x108fe20000000000 */
[----:B------:R-:W-:Y:S01]  /*2560*/  FMNMX R7, RZ, R50, !PT ;  /* 0x00000032ff077209 */ /* 0x000fe20007800000 */
[--C-:B------:R-:W-:Y:S01]  /*2570*/  FADD R57, R57, R6.reuse ;  /* 0x0000000639397221 */ /* 0x100fe20000000000 */
[----:B------:R-:W-:Y:S01]  /*2580*/  FMNMX R9, RZ, R52, !PT ;  /* 0x00000034ff097209 */ /* 0x000fe20007800000 */
[--C-:B------:R-:W-:Y:S01]  /*2590*/  FADD R61, R61, R6.reuse ;  /* 0x000000063d3d7221 */ /* 0x100fe20000000000 */
[----:B------:R-:W-:Y:S01]  /*25a0*/  FMNMX R11, RZ, R0, !PT ;  /* 0x00000000ff0b7209 */ /* 0x000fe20007800000 */
[--C-:B------:R-:W-:Y:S01]  /*25b0*/  FADD R54, R54, R6.reuse ;  /* 0x0000000636367221 */ /* 0x100fe20000000000 */
[--C-:B------:R-:W-:Y:S01]  /*25c0*/  FADD R55, R55, R6.reuse ;  /* 0x0000000637377221 */ /* 0x100fe20000000000 */
[--C-:B------:R-:W-:Y:S01]  /*25d0*/  FADD R56, R56, R6.reuse ;  /* 0x0000000638387221 */ /* 0x100fe20000000000 */
[----:B------:R-:W-:Y:S01]  /*25e0*/  FADD R6, R39, R6 ;  /* 0x0000000627067221 */ /* 0x000fe20000000000 */
[----:B------:R0:W-:Y:S01]  /*25f0*/  STG.E desc[UR8][R2.64+0x600], R7 ;  /* 0x0006000702007986 */ /* 0x0001e2000c101908 */
[----:B------:R-:W-:-:S02]  /*2600*/  FMNMX R49, RZ, R49, !PT ;  /* 0x00000031ff317209 */ /* 0x000fc40007800000 */
[----:B------:R-:W-:Y:S01]  /*2610*/  FMNMX R53, RZ, R53, !PT ;  /* 0x00000035ff357209 */ /* 0x000fe20007800000 */
[----:B------:R1:W-:Y:S01]  /*2620*/  STG.E desc[UR8][R2.64+0xa00], R9 ;  /* 0x000a000902007986 */ /* 0x0003e2000c101908 */
[----:B------:R-:W-:Y:S02]  /*2630*/  FMNMX R59, RZ, R59, !PT ;  /* 0x0000003bff3b7209 */ /* 0x000fe40007800000 */
[----:B------:R-:W-:Y:S01]  /*2640*/  FMNMX R51, RZ, R51, !PT ;  /* 0x00000033ff337209 */ /* 0x000fe20007800000 */
[----:B------:R2:W-:Y:S01]  /*2650*/  STG.E desc[UR8][R2.64+0xc00], R11 ;  /* 0x000c000b02007986 */ /* 0x0005e2000c101908 */
[----:B------:R-:W-:Y:S02]  /*2660*/  FMNMX R5, RZ, R48, !PT ;  /* 0x00000030ff057209 */ /* 0x000fe40007800000 */
[----:B------:R-:W-:Y:S01]  /*2670*/  FMNMX R57, RZ, R57, !PT ;  /* 0x00000039ff397209 */ /* 0x000fe20007800000 */
[----:B------:R-:W-:Y:S01]  /*2680*/  STG.E desc[UR8][R2.64], R49 ;  /* 0x0000003102007986 */ /* 0x000fe2000c101908 */
[----:B------:R-:W-:-:S02]  /*2690*/  FMNMX R61, RZ, R61, !PT ;  /* 0x0000003dff3d7209 */ /* 0x000fc40007800000 */
[----:B0-----:R-:W-:Y:S01]  /*26a0*/  FMNMX R7, RZ, R54, !PT ;  /* 0x00000036ff077209 */ /* 0x001fe20007800000 */
[----:B------:R-:W-:Y:S01]  /*26b0*/  STG.E desc[UR8][R2.64+0x200], R53 ;  /* 0x0002003502007986 */ /* 0x000fe2000c101908 */
[----:B------:R-:W-:Y:S02]  /*26c0*/  FMNMX R55, RZ, R55, !PT ;  /* 0x00000037ff377209 */ /* 0x000fe40007800000 */
[----:B-1----:R-:W-:Y:S01]  /*26d0*/  FMNMX R9, RZ, R56, !PT ;  /* 0x00000038ff097209 */ /* 0x002fe20007800000 */
[----:B------:R-:W-:Y:S01]  /*26e0*/  STG.E desc[UR8][R2.64+0x400], R59 ;  /* 0x0004003b02007986 */ /* 0x000fe2000c101908 */
[----:B--2---:R-:W-:-:S03]  /*26f0*/  FMNMX R11, RZ, R6, !PT ;  /* 0x00000006ff0b7209 */ /* 0x004fc60007800000 */
[----:B------:R-:W-:Y:S04]  /*2700*/  STG.E desc[UR8][R2.64+0x800], R51 ;  /* 0x0008003302007986 */ /* 0x000fe8000c101908 */
[----:B------:R-:W-:Y:S04]  /*2710*/  STG.E desc[UR8][R2.64+0x4], R5 ;  /* 0x0000040502007986 */ /* 0x000fe8000c101908 */
[----:B------:R-:W-:Y:S04]  /*2720*/  STG.E desc[UR8][R2.64+0x204], R57 ;  /* 0x0002043902007986 */ /* 0x000fe8000c101908 */
[----:B------:R-:W-:Y:S04]  /*2730*/  STG.E desc[UR8][R2.64+0x404], R61 ;  /* 0x0004043d02007986 */ /* 0x000fe8000c101908 */
[----:B------:R-:W-:Y:S04]  /*2740*/  STG.E desc[UR8][R2.64+0x604], R7 ;  /* 0x0006040702007986 */ /* 0x000fe8000c101908 */
[----:B------:R-:W-:Y:S04]  /*2750*/  STG.E desc[UR8][R2.64+0x804], R55 ;  /* 0x0008043702007986 */ /* 0x000fe8000c101908 */
[----:B------:R-:W-:Y:S04]  /*2760*/  STG.E desc[UR8][R2.64+0xa04], R9 ;  /* 0x000a040902007986 */ /* 0x000fe8000c101908 */
[----:B------:R-:W-:Y:S01]  /*2770*/  STG.E desc[UR8][R2.64+0xc04], R11 ;  /* 0x000c040b02007986 */ /* 0x000fe2000c101908 */
[----:B------:R-:W-:Y:S05]  /*2780*/  EXIT ;  /* 0x000000000000794d */ /* 0x000fea0003800000 */
.L_x_3:
[----:B------:R-:W-:-:S00]  /*2790*/  BRA `(.L_x_3) ;  /* 0xfffffffc00fc7947 */ /* 0x000fc0000383ffff */
[----:B------:R-:W-:-:S00]  /*27a0*/  NOP ;  /* 0x0000000000007918 */ /* 0x000fc00000000000 */
        /* <DEDUP_REMOVED lines=13> */
.L_x_4:


//--------------------- .nv.shared.my_kernel_kernel0 --------------------------
	.section	.nv.shared.my_kernel_kernel0,"aw",@nobits
	.sectionflags	@""
	.align	4
.nv.shared.my_kernel_kernel0:
	.zero		4144


//--------------------- .nv.shared.reserved.0     --------------------------
	.section	.nv.shared.reserved.0,"aw",@nobits
	.weak		__nv_reservedSMEM_offset_0_alias
	.size		__nv_reservedSMEM_offset_0_alias, 0, 64
	.other		__nv_reservedSMEM_offset_0_alias,@"STO_CUDA_RESERVED_SHARED STV_DEFAULT"
__nv_reservedSMEM_offset_0_alias:
	.zero		0
	.zero		64


//--------------------- .nv.constant0.my_kernel_kernel0 --------------------------
	.section	.nv.constant0.my_kernel_kernel0,"a",@progbits
	.sectionflags	@""
	.align	4
.nv.constant0.my_kernel_kernel0:
	.zero		928


//--------------------- SYMBOLS --------------------------

	.type		.nv.reservedSmem.offset0,@object
	.size		.nv.reservedSmem.offset0,0x4
	.type		.nv.reservedSmem.cap,@object
	.size		.nv.reservedSmem.cap,0x4
